	.target	sm_90a

	.elftype	@"ET_EXEC"


//--------------------- .note.nv.tkinfo           --------------------------
	.section	.note.nv.tkinfo,"",@"SHT_NOTE"
	.sectionflags	@"SHF_NOTE_NV_TKINFO"
	.tkinfo
        /*0018*/ 	.word	0x00000002
        /*0030*/ 	.string	""
        /*0030*/ 	.string	"ptxas"
        /*0030*/ 	.string	"Cuda compilation tools, release 13.0, V13.0.88"
        /*0030*/ 	.string	"Build cuda_13.0.r13.0/compiler.36424714_0"
        /*0030*/ 	.string	"-arch sm_90a -m 64 "



//--------------------- .note.nv.cuinfo           --------------------------
	.section	.note.nv.cuinfo,"",@"SHT_NOTE"
	.sectionflags	@"SHF_NOTE_NV_CUINFO"
        /*0018*/ 	.short	0x0002
        /*001a*/ 	.short	0x005a
        /*001c*/ 	.short	0x0082
	.zero		2


//--------------------- .nv.info                  --------------------------
	.section	.nv.info,"",@"SHT_CUDA_INFO"
	.align	4


	//----- nvinfo : EIATTR_REGCOUNT
	.align		4
        /*0000*/ 	.byte	0x04, 0x2f
        /*0002*/ 	.short	(.L_12 - .L_11)
	.align		4
.L_11:
        /*0004*/ 	.word	index@(_ZN7cutlass13device_kernelINS_4gemm6kernel13GemmUniversalIN4cute5tupleIJiiiiEEENS1_10collective13CollectiveMmaINS1_37MainloopSm90TmaGmmaWarpSpecializedFP8ILi18ENS5_IJNS4_1CILi4EEESB_NSA_ILi1EEEEEENS1_35KernelTmaWarpSpecializedCooperativeEEENS5_IJNSA_ILi128EEENSA_ILi64EEESH_EEENS_12float_e5m2_tENS5_IJlSC_lEEESJ_SK_NS4_8TiledMMAINS4_8MMA_AtomIJNS4_4SM904GMMA30MMA_64x64x32_F32E5M2E5M2_SS_TNILNSO_7ScaleInE1ELSQ_1EEEEEENS4_6LayoutINS5_IJNSA_ILi2EEESC_SC_EEENS5_IJSC_NSA_ILi0EEESW_EEEEENS5_IJNS4_10UnderscoreESZ_SZ_EEEEENS4_23SM90_TMA_LOAD_MULTICASTENS4_14ComposedLayoutINS4_7SwizzleILi2ELi4ELi3EEENS4_18smem_ptr_flag_bitsILi8EEENST_INS5_IJNSA_ILi8EEESH_EEENS5_IJSH_SC_EEEEEEEvNS4_8identityES12_S1C_vS1D_EENS_8epilogue10collective6detail29Sm90TmaWarpSpecializedAdapterINS1G_15DefaultEpilogueISJ_SK_SK_NS1F_6thread17LinearCombinationISJ_Li1EffLNS1K_9ScaleType4KindE0ELNS_15FloatRoundStyleE2ESJ_EENS1_15EpilogueDefaultEEEEEvvEEEEvNT_6ParamsE)
        /*0008*/ 	.word	0x000000a8


	//----- nvinfo : EIATTR_FRAME_SIZE
	.align		4
.L_12:
        /*000c*/ 	.byte	0x04, 0x11
        /*000e*/ 	.short	(.L_14 - .L_13)
	.align		4
.L_13:
        /*0010*/ 	.word	index@(_ZN7cutlass13device_kernelINS_4gemm6kernel13GemmUniversalIN4cute5tupleIJiiiiEEENS1_10collective13CollectiveMmaINS1_37MainloopSm90TmaGmmaWarpSpecializedFP8ILi18ENS5_IJNS4_1CILi4EEESB_NSA_ILi1EEEEEENS1_35KernelTmaWarpSpecializedCooperativeEEENS5_IJNSA_ILi128EEENSA_ILi64EEESH_EEENS_12float_e5m2_tENS5_IJlSC_lEEESJ_SK_NS4_8TiledMMAINS4_8MMA_AtomIJNS4_4SM904GMMA30MMA_64x64x32_F32E5M2E5M2_SS_TNILNSO_7ScaleInE1ELSQ_1EEEEEENS4_6LayoutINS5_IJNSA_ILi2EEESC_SC_EEENS5_IJSC_NSA_ILi0EEESW_EEEEENS5_IJNS4_10UnderscoreESZ_SZ_EEEEENS4_23SM90_TMA_LOAD_MULTICASTENS4_14ComposedLayoutINS4_7SwizzleILi2ELi4ELi3EEENS4_18smem_ptr_flag_bitsILi8EEENST_INS5_IJNSA_ILi8EEESH_EEENS5_IJSH_SC_EEEEEEEvNS4_8identityES12_S1C_vS1D_EENS_8epilogue10collective6detail29Sm90TmaWarpSpecializedAdapterINS1G_15DefaultEpilogueISJ_SK_SK_NS1F_6thread17LinearCombinationISJ_Li1EffLNS1K_9ScaleType4KindE0ELNS_15FloatRoundStyleE2ESJ_EENS1_15EpilogueDefaultEEEEEvvEEEEvNT_6ParamsE)
        /*0014*/ 	.word	0x00000000


	//----- nvinfo : EIATTR_MIN_STACK_SIZE
	.align		4
.L_14:
        /*0018*/ 	.byte	0x04, 0x12
        /*001a*/ 	.short	(.L_16 - .L_15)
	.align		4
.L_15:
        /*001c*/ 	.word	index@(_ZN7cutlass13device_kernelINS_4gemm6kernel13GemmUniversalIN4cute5tupleIJiiiiEEENS1_10collective13CollectiveMmaINS1_37MainloopSm90TmaGmmaWarpSpecializedFP8ILi18ENS5_IJNS4_1CILi4EEESB_NSA_ILi1EEEEEENS1_35KernelTmaWarpSpecializedCooperativeEEENS5_IJNSA_ILi128EEENSA_ILi64EEESH_EEENS_12float_e5m2_tENS5_IJlSC_lEEESJ_SK_NS4_8TiledMMAINS4_8MMA_AtomIJNS4_4SM904GMMA30MMA_64x64x32_F32E5M2E5M2_SS_TNILNSO_7ScaleInE1ELSQ_1EEEEEENS4_6LayoutINS5_IJNSA_ILi2EEESC_SC_EEENS5_IJSC_NSA_ILi0EEESW_EEEEENS5_IJNS4_10UnderscoreESZ_SZ_EEEEENS4_23SM90_TMA_LOAD_MULTICASTENS4_14ComposedLayoutINS4_7SwizzleILi2ELi4ELi3EEENS4_18smem_ptr_flag_bitsILi8EEENST_INS5_IJNSA_ILi8EEESH_EEENS5_IJSH_SC_EEEEEEEvNS4_8identityES12_S1C_vS1D_EENS_8epilogue10collective6detail29Sm90TmaWarpSpecializedAdapterINS1G_15DefaultEpilogueISJ_SK_SK_NS1F_6thread17LinearCombinationISJ_Li1EffLNS1K_9ScaleType4KindE0ELNS_15FloatRoundStyleE2ESJ_EENS1_15EpilogueDefaultEEEEEvvEEEEvNT_6ParamsE)
        /*0020*/ 	.word	0x00000000
.L_16:


//--------------------- .nv.compat                --------------------------
	.section	.nv.compat,"",@"SHT_CUDA_COMPAT_INFO"
	.align	4
        /*0000*/ 	.byte	0x02, 0x09, 0x01, 0x00, 0x02, 0x02, 0x04, 0x00, 0x02, 0x05, 0x05, 0x00, 0x03, 0x07, 0x01, 0x01
        /*0010*/ 	.byte	0x02, 0x03, 0x01, 0x00, 0x02, 0x06, 0x01, 0x00, 0x04, 0x0b, 0x08, 0x00, 0x00, 0x00, 0x00, 0x00
        /*0020*/ 	.byte	0x00, 0x00, 0x00, 0x00


//--------------------- .nv.info._ZN7cutlass13device_kernelINS_4gemm6kernel13GemmUniversalIN4cute5tupleIJiiiiEEENS1_10collective13CollectiveMmaINS1_37MainloopSm90TmaGmmaWarpSpecializedFP8ILi18ENS5_IJNS4_1CILi4EEESB_NSA_ILi1EEEEEENS1_35KernelTmaWarpSpecializedCooperativeEEENS5_IJNSA_ILi128EEENSA_ILi64EEESH_EEENS_12float_e5m2_tENS5_IJlSC_lEEESJ_SK_NS4_8TiledMMAINS4_8MMA_AtomIJNS4_4SM904GMMA30MMA_64x64x32_F32E5M2E5M2_SS_TNILNSO_7ScaleInE1ELSQ_1EEEEEENS4_6LayoutINS5_IJNSA_ILi2EEESC_SC_EEENS5_IJSC_NSA_ILi0EEESW_EEEEENS5_IJNS4_10UnderscoreESZ_SZ_EEEEENS4_23SM90_TMA_LOAD_MULTICASTENS4_14ComposedLayoutINS4_7SwizzleILi2ELi4ELi3EEENS4_18smem_ptr_flag_bitsILi8EEENST_INS5_IJNSA_ILi8EEESH_EEENS5_IJSH_SC_EEEEEEEvNS4_8identityES12_S1C_vS1D_EENS_8epilogue10collective6detail29Sm90TmaWarpSpecializedAdapterINS1G_15DefaultEpilogueISJ_SK_SK_NS1F_6thread17LinearCombinationISJ_Li1EffLNS1K_9ScaleType4KindE0ELNS_15FloatRoundStyleE2ESJ_EENS1_15EpilogueDefaultEEEEEvvEEEEvNT_6ParamsE --------------------------
	.section	.nv.info._ZN7cutlass13device_kernelINS_4gemm6kernel13GemmUniversalIN4cute5tupleIJiiiiEEENS1_10collective13CollectiveMmaINS1_37MainloopSm90TmaGmmaWarpSpecializedFP8ILi18ENS5_IJNS4_1CILi4EEESB_NSA_ILi1EEEEEENS1_35KernelTmaWarpSpecializedCooperativeEEENS5_IJNSA_ILi128EEENSA_ILi64EEESH_EEENS_12float_e5m2_tENS5_IJlSC_lEEESJ_SK_NS4_8TiledMMAINS4_8MMA_AtomIJNS4_4SM904GMMA30MMA_64x64x32_F32E5M2E5M2_SS_TNILNSO_7ScaleInE1ELSQ_1EEEEEENS4_6LayoutINS5_IJNSA_ILi2EEESC_SC_EEENS5_IJSC_NSA_ILi0EEESW_EEEEENS5_IJNS4_10UnderscoreESZ_SZ_EEEEENS4_23SM90_TMA_LOAD_MULTICASTENS4_14ComposedLayoutINS4_7SwizzleILi2ELi4ELi3EEENS4_18smem_ptr_flag_bitsILi8EEENST_INS5_IJNSA_ILi8EEESH_EEENS5_IJSH_SC_EEEEEEEvNS4_8identityES12_S1C_vS1D_EENS_8epilogue10collective6detail29Sm90TmaWarpSpecializedAdapterINS1G_15DefaultEpilogueISJ_SK_SK_NS1F_6thread17LinearCombinationISJ_Li1EffLNS1K_9ScaleType4KindE0ELNS_15FloatRoundStyleE2ESJ_EENS1_15EpilogueDefaultEEEEEvvEEEEvNT_6ParamsE,"",@"SHT_CUDA_INFO"
	.sectionflags	@""
	.align	4


	//----- nvinfo : EIATTR_CUDA_API_VERSION
	.align		4
        /*0000*/ 	.byte	0x04, 0x37
        /*0002*/ 	.short	(.L_18 - .L_17)
.L_17:
        /*0004*/ 	.word	0x00000082


	//----- nvinfo : EIATTR_KPARAM_INFO
	.align		4
.L_18:
        /*0008*/ 	.byte	0x04, 0x17
        /*000a*/ 	.short	(.L_20 - .L_19)
.L_19:
        /*000c*/ 	.word	0x00000000
        /*0010*/ 	.short	0x0000
        /*0012*/ 	.short	0x0070
        /*0014*/ 	.byte	0x00, 0xf0, 0x01, 0x10


	//----- nvinfo : EIATTR_SPARSE_MMA_MASK
	.align		4
.L_20:
        /*0018*/ 	.byte	0x03, 0x50
        /*001a*/ 	.short	0x0000


	//----- nvinfo : EIATTR_MAXREG_COUNT
	.align		4
        /*001c*/ 	.byte	0x03, 0x1b
        /*001e*/ 	.short	0x00a8


	//----- nvinfo : EIATTR_NUM_BARRIERS
	.align		4
        /*0020*/ 	.byte	0x02, 0x4c
        /*0022*/ 	.byte	0x01
	.zero		1


	//----- nvinfo : EIATTR_MERCURY_ISA_VERSION
	.align		4
        /*0024*/ 	.byte	0x03, 0x5f
        /*0026*/ 	.short	0x0101


	//----- nvinfo : EIATTR_INT_WARP_WIDE_INSTR_OFFSETS
	.align		4
        /*0028*/ 	.byte	0x04, 0x31
        /*002a*/ 	.short	(.L_22 - .L_21)


	//   ....[0]....
.L_21:
        /*002c*/ 	.word	0x00000660


	//   ....[1]....
        /*0030*/ 	.word	0x00000710


	//   ....[2]....
        /*0034*/ 	.word	0x00000850


	//----- nvinfo : EIATTR_COOP_GROUP_MASK_REGIDS
	.align		4
.L_22:
        /*0038*/ 	.byte	0x04, 0x29
        /*003a*/ 	.short	(.L_24 - .L_23)


	//   ....[0]....
.L_23:
        /*003c*/ 	.word	0xffffffff


	//   ....[1]....
        /*0040*/ 	.word	0xffffffff


	//   ....[2]....
        /*0044*/ 	.word	0xffffffff


	//   ....[3]....
        /*0048*/ 	.word	0xffffffff


	//   ....[4]....
        /*004c*/ 	.word	0xffffffff


	//   ....[5]....
        /*0050*/ 	.word	0xffffffff


	//----- nvinfo : EIATTR_COOP_GROUP_INSTR_OFFSETS
	.align		4
.L_24:
        /*0054*/ 	.byte	0x04, 0x28
        /*0056*/ 	.short	(.L_26 - .L_25)


	//   ....[0]....
.L_25:
        /*0058*/ 	.word	0x00000060


	//   ....[1]....
        /*005c*/ 	.word	0x00000070


	//   ....[2]....
        /*0060*/ 	.word	0x00000130


	//   ....[3]....
        /*0064*/ 	.word	0x000004c0


	//   ....[4]....
        /*0068*/ 	.word	0x00000a00


	//   ....[5]....
        /*006c*/ 	.word	0x00001470


	//----- nvinfo : EIATTR_REG_RECONFIG
	.align		4
.L_26:
        /*0070*/ 	.byte	0x01, 0x54
	.zero		2


	//----- nvinfo : EIATTR_MBARRIER_INSTR_OFFSETS
	.align		4
        /*0074*/ 	.byte	0x04, 0x39
        /*0076*/ 	.short	(.L_28 - .L_27)


	//   ....[0]....
.L_27:
        /*0078*/ 	.word	0x00000250
        /*007c*/ 	.word	0x000000ff
        /*0080*/ 	.word	0x00000000
        /*0084*/ 	.short	0x0100
        /*0086*/ 	.byte	0x08
	.zero		1


	//   ....[1]....
        /*0088*/ 	.word	0x00000260
        /*008c*/ 	.word	0x000000ff
        /*0090*/ 	.word	0x00000090
        /*0094*/ 	.short	0x0100
        /*0096*/ 	.byte	0x08
	.zero		1


	//   ....[2]....
        /*0098*/ 	.word	0x00000270
        /*009c*/ 	.word	0x000000ff
        /*00a0*/ 	.word	0x00000008
        /*00a4*/ 	.short	0x0100
        /*00a6*/ 	.byte	0x08
	.zero		1


	//   ....[3]....
        /*00a8*/ 	.word	0x00000280
        /*00ac*/ 	.word	0x000000ff
        /*00b0*/ 	.word	0x00000098
        /*00b4*/ 	.short	0x0100
        /*00b6*/ 	.byte	0x08
	.zero		1


	//   ....[4]....
        /*00b8*/ 	.word	0x00000290
        /*00bc*/ 	.word	0x000000ff
        /*00c0*/ 	.word	0x00000010
        /*00c4*/ 	.short	0x0100
        /*00c6*/ 	.byte	0x08
	.zero		1


	//   ....[5]....
        /*00c8*/ 	.word	0x000002a0
        /*00cc*/ 	.word	0x000000ff
        /*00d0*/ 	.word	0x000000a0
        /*00d4*/ 	.short	0x0100
        /*00d6*/ 	.byte	0x08
	.zero		1


	//   ....[6]....
        /*00d8*/ 	.word	0x000002b0
        /*00dc*/ 	.word	0x000000ff
        /*00e0*/ 	.word	0x00000018
        /*00e4*/ 	.short	0x0100
        /*00e6*/ 	.byte	0x08
	.zero		1


	//   ....[7]....
        /*00e8*/ 	.word	0x000002c0
        /*00ec*/ 	.word	0x000000ff
        /*00f0*/ 	.word	0x000000a8
        /*00f4*/ 	.short	0x0100
        /*00f6*/ 	.byte	0x08
	.zero		1


	//   ....[8]....
        /*00f8*/ 	.word	0x000002d0
        /*00fc*/ 	.word	0x000000ff
        /*0100*/ 	.word	0x00000020
        /*0104*/ 	.short	0x0100
        /*0106*/ 	.byte	0x08
	.zero		1


	//   ....[9]....
        /*0108*/ 	.word	0x000002e0
        /*010c*/ 	.word	0x000000ff
        /*0110*/ 	.word	0x000000b0
        /*0114*/ 	.short	0x0100
        /*0116*/ 	.byte	0x08
	.zero		1


	//   ....[10]....
        /*0118*/ 	.word	0x000002f0
        /*011c*/ 	.word	0x000000ff
        /*0120*/ 	.word	0x00000028
        /*0124*/ 	.short	0x0100
        /*0126*/ 	.byte	0x08
	.zero		1


	//   ....[11]....
        /*0128*/ 	.word	0x00000300
        /*012c*/ 	.word	0x000000ff
        /*0130*/ 	.word	0x000000b8
        /*0134*/ 	.short	0x0100
        /*0136*/ 	.byte	0x08
	.zero		1


	//   ....[12]....
        /*0138*/ 	.word	0x00000310
        /*013c*/ 	.word	0x000000ff
        /*0140*/ 	.word	0x00000030
        /*0144*/ 	.short	0x0100
        /*0146*/ 	.byte	0x08
	.zero		1


	//   ....[13]....
        /*0148*/ 	.word	0x00000320
        /*014c*/ 	.word	0x000000ff
        /*0150*/ 	.word	0x000000c0
        /*0154*/ 	.short	0x0100
        /*0156*/ 	.byte	0x08
	.zero		1


	//   ....[14]....
        /*0158*/ 	.word	0x00000330
        /*015c*/ 	.word	0x000000ff
        /*0160*/ 	.word	0x00000038
        /*0164*/ 	.short	0x0100
        /*0166*/ 	.byte	0x08
	.zero		1


	//   ....[15]....
        /*0168*/ 	.word	0x00000340
        /*016c*/ 	.word	0x000000ff
        /*0170*/ 	.word	0x000000c8
        /*0174*/ 	.short	0x0100
        /*0176*/ 	.byte	0x08
	.zero		1


	//   ....[16]....
        /*0178*/ 	.word	0x00000350
        /*017c*/ 	.word	0x000000ff
        /*0180*/ 	.word	0x00000040
        /*0184*/ 	.short	0x0100
        /*0186*/ 	.byte	0x08
	.zero		1


	//   ....[17]....
        /*0188*/ 	.word	0x00000360
        /*018c*/ 	.word	0x000000ff
        /*0190*/ 	.word	0x000000d0
        /*0194*/ 	.short	0x0100
        /*0196*/ 	.byte	0x08
	.zero		1


	//   ....[18]....
        /*0198*/ 	.word	0x00000370
        /*019c*/ 	.word	0x000000ff
        /*01a0*/ 	.word	0x00000048
        /*01a4*/ 	.short	0x0100
        /*01a6*/ 	.byte	0x08
	.zero		1


	//   ....[19]....
        /*01a8*/ 	.word	0x00000380
        /*01ac*/ 	.word	0x000000ff
        /*01b0*/ 	.word	0x000000d8
        /*01b4*/ 	.short	0x0100
        /*01b6*/ 	.byte	0x08
	.zero		1


	//   ....[20]....
        /*01b8*/ 	.word	0x00000390
        /*01bc*/ 	.word	0x000000ff
        /*01c0*/ 	.word	0x00000050
        /*01c4*/ 	.short	0x0100
        /*01c6*/ 	.byte	0x08
	.zero		1


	//   ....[21]....
        /*01c8*/ 	.word	0x000003a0
        /*01cc*/ 	.word	0x000000ff
        /*01d0*/ 	.word	0x000000e0
        /*01d4*/ 	.short	0x0100
        /*01d6*/ 	.byte	0x08
	.zero		1


	//   ....[22]....
        /*01d8*/ 	.word	0x000003b0
        /*01dc*/ 	.word	0x000000ff
        /*01e0*/ 	.word	0x00000058
        /*01e4*/ 	.short	0x0100
        /*01e6*/ 	.byte	0x08
	.zero		1


	//   ....[23]....
        /*01e8*/ 	.word	0x000003c0
        /*01ec*/ 	.word	0x000000ff
        /*01f0*/ 	.word	0x000000e8
        /*01f4*/ 	.short	0x0100
        /*01f6*/ 	.byte	0x08
	.zero		1


	//   ....[24]....
        /*01f8*/ 	.word	0x000003d0
        /*01fc*/ 	.word	0x000000ff
        /*0200*/ 	.word	0x00000060
        /*0204*/ 	.short	0x0100
        /*0206*/ 	.byte	0x08
	.zero		1


	//   ....[25]....
        /*0208*/ 	.word	0x000003e0
        /*020c*/ 	.word	0x000000ff
        /*0210*/ 	.word	0x000000f0
        /*0214*/ 	.short	0x0100
        /*0216*/ 	.byte	0x08
	.zero		1


	//   ....[26]....
        /*0218*/ 	.word	0x000003f0
        /*021c*/ 	.word	0x000000ff
        /*0220*/ 	.word	0x00000068
        /*0224*/ 	.short	0x0100
        /*0226*/ 	.byte	0x08
	.zero		1


	//   ....[27]....
        /*0228*/ 	.word	0x00000400
        /*022c*/ 	.word	0x000000ff
        /*0230*/ 	.word	0x000000f8
        /*0234*/ 	.short	0x0100
        /*0236*/ 	.byte	0x08
	.zero		1


	//   ....[28]....
        /*0238*/ 	.word	0x00000410
        /*023c*/ 	.word	0x000000ff
        /*0240*/ 	.word	0x00000070
        /*0244*/ 	.short	0x0100
        /*0246*/ 	.byte	0x08
	.zero		1


	//   ....[29]....
        /*0248*/ 	.word	0x00000420
        /*024c*/ 	.word	0x000000ff
        /*0250*/ 	.word	0x00000100
        /*0254*/ 	.short	0x0100
        /*0256*/ 	.byte	0x08
	.zero		1


	//   ....[30]....
        /*0258*/ 	.word	0x00000430
        /*025c*/ 	.word	0x000000ff
        /*0260*/ 	.word	0x00000078
        /*0264*/ 	.short	0x0100
        /*0266*/ 	.byte	0x08
	.zero		1


	//   ....[31]....
        /*0268*/ 	.word	0x00000440
        /*026c*/ 	.word	0x000000ff
        /*0270*/ 	.word	0x00000108
        /*0274*/ 	.short	0x0100
        /*0276*/ 	.byte	0x08
	.zero		1


	//   ....[32]....
        /*0278*/ 	.word	0x00000450
        /*027c*/ 	.word	0x000000ff
        /*0280*/ 	.word	0x00000080
        /*0284*/ 	.short	0x0100
        /*0286*/ 	.byte	0x08
	.zero		1


	//   ....[33]....
        /*0288*/ 	.word	0x00000460
        /*028c*/ 	.word	0x000000ff
        /*0290*/ 	.word	0x00000110
        /*0294*/ 	.short	0x0100
        /*0296*/ 	.byte	0x08
	.zero		1


	//   ....[34]....
        /*0298*/ 	.word	0x00000470
        /*029c*/ 	.word	0x000000ff
        /*02a0*/ 	.word	0x00000088
        /*02a4*/ 	.short	0x0100
        /*02a6*/ 	.byte	0x08
	.zero		1


	//   ....[35]....
        /*02a8*/ 	.word	0x00000480
        /*02ac*/ 	.word	0x000000ff
        /*02b0*/ 	.word	0x00000118
        /*02b4*/ 	.short	0x0100
        /*02b6*/ 	.byte	0x08
	.zero		1


	//   ....[36]....
        /*02b8*/ 	.word	0x00000900
        /*02bc*/ 	.word	0x000000ff
        /*02c0*/ 	.word	0x00000130
        /*02c4*/ 	.short	0x0100
        /*02c6*/ 	.byte	0x06
	.zero		1


	//   ....[37]....
        /*02c8*/ 	.word	0x00000990
        /*02cc*/ 	.word	0x000000ff
        /*02d0*/ 	.word	0x00000138
        /*02d4*/ 	.short	0x0100
        /*02d6*/ 	.byte	0x06
	.zero		1


	//   ....[38]....
        /*02d8*/ 	.word	0x000017b0
        /*02dc*/ 	.word	0x000000ff
        /*02e0*/ 	.word	0x00000000
        /*02e4*/ 	.short	0x010a
        /*02e6*/ 	.byte	0x06
	.zero		1


	//   ....[39]....
        /*02e8*/ 	.word	0x000017f0
        /*02ec*/ 	.word	0x000000ff
        /*02f0*/ 	.word	0x00000000
        /*02f4*/ 	.short	0x010a
        /*02f6*/ 	.byte	0x06
	.zero		1


	//   ....[40]....
        /*02f8*/ 	.word	0x00001e30
        /*02fc*/ 	.word	0x000000ff
        /*0300*/ 	.word	0x00000000
        /*0304*/ 	.short	0x010a
        /*0306*/ 	.byte	0x0c
	.zero		1


	//   ....[41]....
        /*0308*/ 	.word	0x00001e70
        /*030c*/ 	.word	0x000000ff
        /*0310*/ 	.word	0x00000000
        /*0314*/ 	.short	0x010a
        /*0316*/ 	.byte	0x0c
	.zero		1


	//   ....[42]....
        /*0318*/ 	.word	0x000022a0
        /*031c*/ 	.word	0x0000000a
        /*0320*/ 	.word	0x00000000
        /*0324*/ 	.short	0x0101
        /*0326*/ 	.byte	0x3f
	.zero		1


	//   ....[43]....
        /*0328*/ 	.word	0x00002740
        /*032c*/ 	.word	0x00000008
        /*0330*/ 	.word	0x00000000
        /*0334*/ 	.short	0x0101
        /*0336*/ 	.byte	0x3f
	.zero		1


	//   ....[44]....
        /*0338*/ 	.word	0x00006120
        /*033c*/ 	.word	0x00000012
        /*0340*/ 	.word	0x00000090
        /*0344*/ 	.short	0x010a
        /*0346*/ 	.byte	0x3f
	.zero		1


	//   ....[45]....
        /*0348*/ 	.word	0x000064c0
        /*034c*/ 	.word	0x00000008
        /*0350*/ 	.word	0x00000138
        /*0354*/ 	.short	0x0101
        /*0356*/ 	.byte	0x3f
	.zero		1


	//   ....[46]....
        /*0358*/ 	.word	0x00006be0
        /*035c*/ 	.word	0x00000007
        /*0360*/ 	.word	0x00000000
        /*0364*/ 	.short	0x010a
        /*0366*/ 	.byte	0x3f
	.zero		1


	//   ....[47]....
        /*0368*/ 	.word	0x00006c60
        /*036c*/ 	.word	0x00000006
        /*0370*/ 	.word	0x00000000
        /*0374*/ 	.short	0x010a
        /*0376*/ 	.byte	0x3f
	.zero		1


	//   ....[48]....
        /*0378*/ 	.word	0x00006cf0
        /*037c*/ 	.word	0x00000007
        /*0380*/ 	.word	0x00000000
        /*0384*/ 	.short	0x010a
        /*0386*/ 	.byte	0x3f
	.zero		1


	//   ....[49]....
        /*0388*/ 	.word	0x00006d80
        /*038c*/ 	.word	0x00000006
        /*0390*/ 	.word	0x00000000
        /*0394*/ 	.short	0x010a
        /*0396*/ 	.byte	0x3f
	.zero		1


	//   ....[50]....
        /*0398*/ 	.word	0x00006e10
        /*039c*/ 	.word	0x00000007
        /*03a0*/ 	.word	0x00000000
        /*03a4*/ 	.short	0x010a
        /*03a6*/ 	.byte	0x3f
	.zero		1


	//   ....[51]....
        /*03a8*/ 	.word	0x00006ea0
        /*03ac*/ 	.word	0x00000006
        /*03b0*/ 	.word	0x00000000
        /*03b4*/ 	.short	0x010a
        /*03b6*/ 	.byte	0x3f
	.zero		1


	//   ....[52]....
        /*03b8*/ 	.word	0x00006f30
        /*03bc*/ 	.word	0x00000007
        /*03c0*/ 	.word	0x00000000
        /*03c4*/ 	.short	0x010a
        /*03c6*/ 	.byte	0x3f
	.zero		1


	//   ....[53]....
        /*03c8*/ 	.word	0x00006fc0
        /*03cc*/ 	.word	0x00000006
        /*03d0*/ 	.word	0x00000000
        /*03d4*/ 	.short	0x010a
        /*03d6*/ 	.byte	0x3f
	.zero		1


	//   ....[54]....
        /*03d8*/ 	.word	0x00007050
        /*03dc*/ 	.word	0x00000007
        /*03e0*/ 	.word	0x00000000
        /*03e4*/ 	.short	0x010a
        /*03e6*/ 	.byte	0x3f
	.zero		1


	//   ....[55]....
        /*03e8*/ 	.word	0x000070e0
        /*03ec*/ 	.word	0x00000006
        /*03f0*/ 	.word	0x00000000
        /*03f4*/ 	.short	0x010a
        /*03f6*/ 	.byte	0x3f
	.zero		1


	//   ....[56]....
        /*03f8*/ 	.word	0x00007170
        /*03fc*/ 	.word	0x00000007
        /*0400*/ 	.word	0x00000000
        /*0404*/ 	.short	0x010a
        /*0406*/ 	.byte	0x3f
	.zero		1


	//   ....[57]....
        /*0408*/ 	.word	0x00007200
        /*040c*/ 	.word	0x00000006
        /*0410*/ 	.word	0x00000000
        /*0414*/ 	.short	0x010a
        /*0416*/ 	.byte	0x3f
	.zero		1


	//   ....[58]....
        /*0418*/ 	.word	0x00007290
        /*041c*/ 	.word	0x00000007
        /*0420*/ 	.word	0x00000000
        /*0424*/ 	.short	0x010a
        /*0426*/ 	.byte	0x3f
	.zero		1


	//   ....[59]....
        /*0428*/ 	.word	0x00007320
        /*042c*/ 	.word	0x00000006
        /*0430*/ 	.word	0x00000000
        /*0434*/ 	.short	0x010a
        /*0436*/ 	.byte	0x3f
	.zero		1


	//   ....[60]....
        /*0438*/ 	.word	0x000073b0
        /*043c*/ 	.word	0x00000007
        /*0440*/ 	.word	0x00000000
        /*0444*/ 	.short	0x010a
        /*0446*/ 	.byte	0x3f
	.zero		1


	//   ....[61]....
        /*0448*/ 	.word	0x00007440
        /*044c*/ 	.word	0x00000006
        /*0450*/ 	.word	0x00000000
        /*0454*/ 	.short	0x010a
        /*0456*/ 	.byte	0x3f
	.zero		1


	//   ....[62]....
        /*0458*/ 	.word	0x000074d0
        /*045c*/ 	.word	0x00000007
        /*0460*/ 	.word	0x00000000
        /*0464*/ 	.short	0x010a
        /*0466*/ 	.byte	0x3f
	.zero		1


	//   ....[63]....
        /*0468*/ 	.word	0x00007560
        /*046c*/ 	.word	0x00000005
        /*0470*/ 	.word	0x00000000
        /*0474*/ 	.short	0x010a
        /*0476*/ 	.byte	0x3f
	.zero		1


	//   ....[64]....
        /*0478*/ 	.word	0x000075d0
        /*047c*/ 	.word	0x00000009
        /*0480*/ 	.word	0x00000000
        /*0484*/ 	.short	0x010a
        /*0486*/ 	.byte	0x3f
	.zero		1


	//   ....[65]....
        /*0488*/ 	.word	0x00007630
        /*048c*/ 	.word	0x0000000b
        /*0490*/ 	.word	0x00000000
        /*0494*/ 	.short	0x010a
        /*0496*/ 	.byte	0x3f
	.zero		1


	//   ....[66]....
        /*0498*/ 	.word	0x00007700
        /*049c*/ 	.word	0x00000012
        /*04a0*/ 	.word	0x00000090
        /*04a4*/ 	.short	0x010a
        /*04a6*/ 	.byte	0x3f
	.zero		1


	//   ....[67]....
        /*04a8*/ 	.word	0x000077d0
        /*04ac*/ 	.word	0x00000007
        /*04b0*/ 	.word	0x00000000
        /*04b4*/ 	.short	0x010a
        /*04b6*/ 	.byte	0x3f
	.zero		1


	//   ....[68]....
        /*04b8*/ 	.word	0x00007820
        /*04bc*/ 	.word	0x00000006
        /*04c0*/ 	.word	0x00000000
        /*04c4*/ 	.short	0x010a
        /*04c6*/ 	.byte	0x3f
	.zero		1


	//   ....[69]....
        /*04c8*/ 	.word	0x00007870
        /*04cc*/ 	.word	0x00000007
        /*04d0*/ 	.word	0x00000000
        /*04d4*/ 	.short	0x010a
        /*04d6*/ 	.byte	0x3f
	.zero		1


	//   ....[70]....
        /*04d8*/ 	.word	0x000078c0
        /*04dc*/ 	.word	0x00000006
        /*04e0*/ 	.word	0x00000000
        /*04e4*/ 	.short	0x010a
        /*04e6*/ 	.byte	0x3f
	.zero		1


	//   ....[71]....
        /*04e8*/ 	.word	0x00007910
        /*04ec*/ 	.word	0x00000007
        /*04f0*/ 	.word	0x00000000
        /*04f4*/ 	.short	0x010a
        /*04f6*/ 	.byte	0x3f
	.zero		1


	//   ....[72]....
        /*04f8*/ 	.word	0x00007960
        /*04fc*/ 	.word	0x00000006
        /*0500*/ 	.word	0x00000000
        /*0504*/ 	.short	0x010a
        /*0506*/ 	.byte	0x3f
	.zero		1


	//   ....[73]....
        /*0508*/ 	.word	0x000079b0
        /*050c*/ 	.word	0x00000007
        /*0510*/ 	.word	0x00000000
        /*0514*/ 	.short	0x010a
        /*0516*/ 	.byte	0x3f
	.zero		1


	//   ....[74]....
        /*0518*/ 	.word	0x00007a00
        /*051c*/ 	.word	0x00000006
        /*0520*/ 	.word	0x00000000
        /*0524*/ 	.short	0x010a
        /*0526*/ 	.byte	0x3f
	.zero		1


	//   ....[75]....
        /*0528*/ 	.word	0x00007a50
        /*052c*/ 	.word	0x00000007
        /*0530*/ 	.word	0x00000000
        /*0534*/ 	.short	0x010a
        /*0536*/ 	.byte	0x3f
	.zero		1


	//   ....[76]....
        /*0538*/ 	.word	0x00007aa0
        /*053c*/ 	.word	0x00000006
        /*0540*/ 	.word	0x00000000
        /*0544*/ 	.short	0x010a
        /*0546*/ 	.byte	0x3f
	.zero		1


	//   ....[77]....
        /*0548*/ 	.word	0x00007af0
        /*054c*/ 	.word	0x00000007
        /*0550*/ 	.word	0x00000000
        /*0554*/ 	.short	0x010a
        /*0556*/ 	.byte	0x3f
	.zero		1


	//   ....[78]....
        /*0558*/ 	.word	0x00007b40
        /*055c*/ 	.word	0x00000006
        /*0560*/ 	.word	0x00000000
        /*0564*/ 	.short	0x010a
        /*0566*/ 	.byte	0x3f
	.zero		1


	//   ....[79]....
        /*0568*/ 	.word	0x00007b90
        /*056c*/ 	.word	0x00000007
        /*0570*/ 	.word	0x00000000
        /*0574*/ 	.short	0x010a
        /*0576*/ 	.byte	0x3f
	.zero		1


	//   ....[80]....
        /*0578*/ 	.word	0x00007be0
        /*057c*/ 	.word	0x00000006
        /*0580*/ 	.word	0x00000000
        /*0584*/ 	.short	0x010a
        /*0586*/ 	.byte	0x3f
	.zero		1


	//   ....[81]....
        /*0588*/ 	.word	0x00007c30
        /*058c*/ 	.word	0x00000007
        /*0590*/ 	.word	0x00000000
        /*0594*/ 	.short	0x010a
        /*0596*/ 	.byte	0x3f
	.zero		1


	//   ....[82]....
        /*0598*/ 	.word	0x00007c80
        /*059c*/ 	.word	0x00000006
        /*05a0*/ 	.word	0x00000000
        /*05a4*/ 	.short	0x010a
        /*05a6*/ 	.byte	0x3f
	.zero		1


	//   ....[83]....
        /*05a8*/ 	.word	0x00007cd0
        /*05ac*/ 	.word	0x00000007
        /*05b0*/ 	.word	0x00000000
        /*05b4*/ 	.short	0x010a
        /*05b6*/ 	.byte	0x3f
	.zero		1


	//----- nvinfo : EIATTR_NUM_MBARRIERS
	.align		4
.L_28:
        /*05b8*/ 	.byte	0x03, 0x38
        /*05ba*/ 	.short	0x0026


	//----- nvinfo : EIATTR_EXIT_INSTR_OFFSETS
	.align		4
        /*05bc*/ 	.byte	0x04, 0x1c
        /*05be*/ 	.short	(.L_30 - .L_29)


	//   ....[0]....
.L_29:
        /*05c0*/ 	.word	0x00000b60


	//   ....[1]....
        /*05c4*/ 	.word	0x00001340


	//   ....[2]....
        /*05c8*/ 	.word	0x00005710


	//   ....[3]....
        /*05cc*/ 	.word	0x00005c70


	//   ....[4]....
        /*05d0*/ 	.word	0x000075b0


	//----- nvinfo : EIATTR_MAX_THREADS
	.align		4
.L_30:
        /*05d4*/ 	.byte	0x04, 0x05
        /*05d6*/ 	.short	(.L_32 - .L_31)
.L_31:
        /*05d8*/ 	.word	0x00000180
        /*05dc*/ 	.word	0x00000001
        /*05e0*/ 	.word	0x00000001


	//----- nvinfo : EIATTR_CRS_STACK_SIZE
	.align		4
.L_32:
        /*05e4*/ 	.byte	0x04, 0x1e
        /*05e6*/ 	.short	(.L_34 - .L_33)
.L_33:
        /*05e8*/ 	.word	0x00000000


	//----- nvinfo : EIATTR_CBANK_PARAM_SIZE
	.align		4
.L_34:
        /*05ec*/ 	.byte	0x03, 0x19
        /*05ee*/ 	.short	0x0470


	//----- nvinfo : EIATTR_PARAM_CBANK
	.align		4
        /*05f0*/ 	.byte	0x04, 0x0a
        /*05f2*/ 	.short	(.L_36 - .L_35)
	.align		4
.L_35:
        /*05f4*/ 	.word	index@(.nv.constant0._ZN7cutlass13device_kernelINS_4gemm6kernel13GemmUniversalIN4cute5tupleIJiiiiEEENS1_10collective13CollectiveMmaINS1_37MainloopSm90TmaGmmaWarpSpecializedFP8ILi18ENS5_IJNS4_1CILi4EEESB_NSA_ILi1EEEEEENS1_35KernelTmaWarpSpecializedCooperativeEEENS5_IJNSA_ILi128EEENSA_ILi64EEESH_EEENS_12float_e5m2_tENS5_IJlSC_lEEESJ_SK_NS4_8TiledMMAINS4_8MMA_AtomIJNS4_4SM904GMMA30MMA_64x64x32_F32E5M2E5M2_SS_TNILNSO_7ScaleInE1ELSQ_1EEEEEENS4_6LayoutINS5_IJNSA_ILi2EEESC_SC_EEENS5_IJSC_NSA_ILi0EEESW_EEEEENS5_IJNS4_10UnderscoreESZ_SZ_EEEEENS4_23SM90_TMA_LOAD_MULTICASTENS4_14ComposedLayoutINS4_7SwizzleILi2ELi4ELi3EEENS4_18smem_ptr_flag_bitsILi8EEENST_INS5_IJNSA_ILi8EEESH_EEENS5_IJSH_SC_EEEEEEEvNS4_8identityES12_S1C_vS1D_EENS_8epilogue10collective6detail29Sm90TmaWarpSpecializedAdapterINS1G_15DefaultEpilogueISJ_SK_SK_NS1F_6thread17LinearCombinationISJ_Li1EffLNS1K_9ScaleType4KindE0ELNS_15FloatRoundStyleE2ESJ_EENS1_15EpilogueDefaultEEEEEvvEEEEvNT_6ParamsE)
        /*05f8*/ 	.short	0x0210
        /*05fa*/ 	.short	0x0470


	//----- nvinfo : EIATTR_SW_WAR
	.align		4
.L_36:
        /*05fc*/ 	.byte	0x04, 0x36
        /*05fe*/ 	.short	(.L_38 - .L_37)
.L_37:
        /*0600*/ 	.word	0x00000008
.L_38:


//--------------------- .nv.callgraph             --------------------------
	.section	.nv.callgraph,"",@"SHT_CUDA_CALLGRAPH"
	.align	4
	.sectionentsize	8
	.align		4
        /*0000*/ 	.word	0x00000000
	.align		4
        /*0004*/ 	.word	0xffffffff
	.align		4
        /*0008*/ 	.word	0x00000000
	.align		4
        /*000c*/ 	.word	0xfffffffe
	.align		4
        /*0010*/ 	.word	0x00000000
	.align		4
        /*0014*/ 	.word	0xfffffffd
	.align		4
        /*0018*/ 	.word	0x00000000
	.align		4
        /*001c*/ 	.word	0xfffffffc


//--------------------- .nv.constant4             --------------------------
	.section	.nv.constant4,"a",@progbits
	.align	8
	.align		8
.nv.constant4:
        /*0000*/ 	.dword	_ZN40_INTERNAL_7e6cf52d_4_k_cu_6377212f_292534cuda3std3__45__cpo5beginE
	.align		8
        /*0008*/ 	.dword	_ZN40_INTERNAL_7e6cf52d_4_k_cu_6377212f_292534cuda3std3__45__cpo3endE
	.align		8
        /*0010*/ 	.dword	_ZN40_INTERNAL_7e6cf52d_4_k_cu_6377212f_292534cuda3std3__45__cpo6cbeginE
	.align		8
        /*0018*/ 	.dword	_ZN40_INTERNAL_7e6cf52d_4_k_cu_6377212f_292534cuda3std3__45__cpo4cendE
	.align		8
        /*0020*/ 	.dword	_ZN40_INTERNAL_7e6cf52d_4_k_cu_6377212f_292534cuda3std3__442_GLOBAL__N__7e6cf52d_4_k_cu_6377212f_292536ignoreE
	.align		8
        /*0028*/ 	.dword	_ZN40_INTERNAL_7e6cf52d_4_k_cu_6377212f_292534cuda3std3__419piecewise_constructE
	.align		8
        /*0030*/ 	.dword	_ZN40_INTERNAL_7e6cf52d_4_k_cu_6377212f_292534cuda3std3__48in_placeE
	.align		8
        /*0038*/ 	.dword	_ZN40_INTERNAL_7e6cf52d_4_k_cu_6377212f_292534cuda3std6ranges3__45__cpo4swapE
	.align		8
        /*0040*/ 	.dword	_ZN40_INTERNAL_7e6cf52d_4_k_cu_6377212f_292534cuda3std6ranges3__45__cpo9iter_moveE
	.align		8
        /*0048*/ 	.dword	_ZN40_INTERNAL_7e6cf52d_4_k_cu_6377212f_292534cute7productE
	.align		8
        /*0050*/ 	.dword	_ZN40_INTERNAL_7e6cf52d_4_k_cu_6377212f_292534cute1_E


//--------------------- .text._ZN7cutlass13device_kernelINS_4gemm6kernel13GemmUniversalIN4cute5tupleIJiiiiEEENS1_10collective13CollectiveMmaINS1_37MainloopSm90TmaGmmaWarpSpecializedFP8ILi18ENS5_IJNS4_1CILi4EEESB_NSA_ILi1EEEEEENS1_35KernelTmaWarpSpecializedCooperativeEEENS5_IJNSA_ILi128EEENSA_ILi64EEESH_EEENS_12float_e5m2_tENS5_IJlSC_lEEESJ_SK_NS4_8TiledMMAINS4_8MMA_AtomIJNS4_4SM904GMMA30MMA_64x64x32_F32E5M2E5M2_SS_TNILNSO_7ScaleInE1ELSQ_1EEEEEENS4_6LayoutINS5_IJNSA_ILi2EEESC_SC_EEENS5_IJSC_NSA_ILi0EEESW_EEEEENS5_IJNS4_10UnderscoreESZ_SZ_EEEEENS4_23SM90_TMA_LOAD_MULTICASTENS4_14ComposedLayoutINS4_7SwizzleILi2ELi4ELi3EEENS4_18smem_ptr_flag_bitsILi8EEENST_INS5_IJNSA_ILi8EEESH_EEENS5_IJSH_SC_EEEEEEEvNS4_8identityES12_S1C_vS1D_EENS_8epilogue10collective6detail29Sm90TmaWarpSpecializedAdapterINS1G_15DefaultEpilogueISJ_SK_SK_NS1F_6thread17LinearCombinationISJ_Li1EffLNS1K_9ScaleType4KindE0ELNS_15FloatRoundStyleE2ESJ_EENS1_15EpilogueDefaultEEEEEvvEEEEvNT_6ParamsE --------------------------
	.section	.text._ZN7cutlass13device_kernelINS_4gemm6kernel13GemmUniversalIN4cute5tupleIJiiiiEEENS1_10collective13CollectiveMmaINS1_37MainloopSm90TmaGmmaWarpSpecializedFP8ILi18ENS5_IJNS4_1CILi4EEESB_NSA_ILi1EEEEEENS1_35KernelTmaWarpSpecializedCooperativeEEENS5_IJNSA_ILi128EEENSA_ILi64EEESH_EEENS_12float_e5m2_tENS5_IJlSC_lEEESJ_SK_NS4_8TiledMMAINS4_8MMA_AtomIJNS4_4SM904GMMA30MMA_64x64x32_F32E5M2E5M2_SS_TNILNSO_7ScaleInE1ELSQ_1EEEEEENS4_6LayoutINS5_IJNSA_ILi2EEESC_SC_EEENS5_IJSC_NSA_ILi0EEESW_EEEEENS5_IJNS4_10UnderscoreESZ_SZ_EEEEENS4_23SM90_TMA_LOAD_MULTICASTENS4_14ComposedLayoutINS4_7SwizzleILi2ELi4ELi3EEENS4_18smem_ptr_flag_bitsILi8EEENST_INS5_IJNSA_ILi8EEESH_EEENS5_IJSH_SC_EEEEEEEvNS4_8identityES12_S1C_vS1D_EENS_8epilogue10collective6detail29Sm90TmaWarpSpecializedAdapterINS1G_15DefaultEpilogueISJ_SK_SK_NS1F_6thread17LinearCombinationISJ_Li1EffLNS1K_9ScaleType4KindE0ELNS_15FloatRoundStyleE2ESJ_EENS1_15EpilogueDefaultEEEEEvvEEEEvNT_6ParamsE,"ax",@progbits
	.align	128
.text._ZN7cutlass13device_kernelINS_4gemm6kernel13GemmUniversalIN4cute5tupleIJiiiiEEENS1_10collective13CollectiveMmaINS1_37MainloopSm90TmaGmmaWarpSpecializedFP8ILi18ENS5_IJNS4_1CILi4EEESB_NSA_ILi1EEEEEENS1_35KernelTmaWarpSpecializedCooperativeEEENS5_IJNSA_ILi128EEENSA_ILi64EEESH_EEENS_12float_e5m2_tENS5_IJlSC_lEEESJ_SK_NS4_8TiledMMAINS4_8MMA_AtomIJNS4_4SM904GMMA30MMA_64x64x32_F32E5M2E5M2_SS_TNILNSO_7ScaleInE1ELSQ_1EEEEEENS4_6LayoutINS5_IJNSA_ILi2EEESC_SC_EEENS5_IJSC_NSA_ILi0EEESW_EEEEENS5_IJNS4_10UnderscoreESZ_SZ_EEEEENS4_23SM90_TMA_LOAD_MULTICASTENS4_14ComposedLayoutINS4_7SwizzleILi2ELi4ELi3EEENS4_18smem_ptr_flag_bitsILi8EEENST_INS5_IJNSA_ILi8EEESH_EEENS5_IJSH_SC_EEEEEEEvNS4_8identityES12_S1C_vS1D_EENS_8epilogue10collective6detail29Sm90TmaWarpSpecializedAdapterINS1G_15DefaultEpilogueISJ_SK_SK_NS1F_6thread17LinearCombinationISJ_Li1EffLNS1K_9ScaleType4KindE0ELNS_15FloatRoundStyleE2ESJ_EENS1_15EpilogueDefaultEEEEEvvEEEEvNT_6ParamsE:
        .type           _ZN7cutlass13device_kernelINS_4gemm6kernel13GemmUniversalIN4cute5tupleIJiiiiEEENS1_10collective13CollectiveMmaINS1_37MainloopSm90TmaGmmaWarpSpecializedFP8ILi18ENS5_IJNS4_1CILi4EEESB_NSA_ILi1EEEEEENS1_35KernelTmaWarpSpecializedCooperativeEEENS5_IJNSA_ILi128EEENSA_ILi64EEESH_EEENS_12float_e5m2_tENS5_IJlSC_lEEESJ_SK_NS4_8TiledMMAINS4_8MMA_AtomIJNS4_4SM904GMMA30MMA_64x64x32_F32E5M2E5M2_SS_TNILNSO_7ScaleInE1ELSQ_1EEEEEENS4_6LayoutINS5_IJNSA_ILi2EEESC_SC_EEENS5_IJSC_NSA_ILi0EEESW_EEEEENS5_IJNS4_10UnderscoreESZ_SZ_EEEEENS4_23SM90_TMA_LOAD_MULTICASTENS4_14ComposedLayoutINS4_7SwizzleILi2ELi4ELi3EEENS4_18smem_ptr_flag_bitsILi8EEENST_INS5_IJNSA_ILi8EEESH_EEENS5_IJSH_SC_EEEEEEEvNS4_8identityES12_S1C_vS1D_EENS_8epilogue10collective6detail29Sm90TmaWarpSpecializedAdapterINS1G_15DefaultEpilogueISJ_SK_SK_NS1F_6thread17LinearCombinationISJ_Li1EffLNS1K_9ScaleType4KindE0ELNS_15FloatRoundStyleE2ESJ_EENS1_15EpilogueDefaultEEEEEvvEEEEvNT_6ParamsE,@function
        .size           _ZN7cutlass13device_kernelINS_4gemm6kernel13GemmUniversalIN4cute5tupleIJiiiiEEENS1_10collective13CollectiveMmaINS1_37MainloopSm90TmaGmmaWarpSpecializedFP8ILi18ENS5_IJNS4_1CILi4EEESB_NSA_ILi1EEEEEENS1_35KernelTmaWarpSpecializedCooperativeEEENS5_IJNSA_ILi128EEENSA_ILi64EEESH_EEENS_12float_e5m2_tENS5_IJlSC_lEEESJ_SK_NS4_8TiledMMAINS4_8MMA_AtomIJNS4_4SM904GMMA30MMA_64x64x32_F32E5M2E5M2_SS_TNILNSO_7ScaleInE1ELSQ_1EEEEEENS4_6LayoutINS5_IJNSA_ILi2EEESC_SC_EEENS5_IJSC_NSA_ILi0EEESW_EEEEENS5_IJNS4_10UnderscoreESZ_SZ_EEEEENS4_23SM90_TMA_LOAD_MULTICASTENS4_14ComposedLayoutINS4_7SwizzleILi2ELi4ELi3EEENS4_18smem_ptr_flag_bitsILi8EEENST_INS5_IJNSA_ILi8EEESH_EEENS5_IJSH_SC_EEEEEEEvNS4_8identityES12_S1C_vS1D_EENS_8epilogue10collective6detail29Sm90TmaWarpSpecializedAdapterINS1G_15DefaultEpilogueISJ_SK_SK_NS1F_6thread17LinearCombinationISJ_Li1EffLNS1K_9ScaleType4KindE0ELNS_15FloatRoundStyleE2ESJ_EENS1_15EpilogueDefaultEEEEEvvEEEEvNT_6ParamsE,(.L_x_171 - _ZN7cutlass13device_kernelINS_4gemm6kernel13GemmUniversalIN4cute5tupleIJiiiiEEENS1_10collective13CollectiveMmaINS1_37MainloopSm90TmaGmmaWarpSpecializedFP8ILi18ENS5_IJNS4_1CILi4EEESB_NSA_ILi1EEEEEENS1_35KernelTmaWarpSpecializedCooperativeEEENS5_IJNSA_ILi128EEENSA_ILi64EEESH_EEENS_12float_e5m2_tENS5_IJlSC_lEEESJ_SK_NS4_8TiledMMAINS4_8MMA_AtomIJNS4_4SM904GMMA30MMA_64x64x32_F32E5M2E5M2_SS_TNILNSO_7ScaleInE1ELSQ_1EEEEEENS4_6LayoutINS5_IJNSA_ILi2EEESC_SC_EEENS5_IJSC_NSA_ILi0EEESW_EEEEENS5_IJNS4_10UnderscoreESZ_SZ_EEEEENS4_23SM90_TMA_LOAD_MULTICASTENS4_14ComposedLayoutINS4_7SwizzleILi2ELi4ELi3EEENS4_18smem_ptr_flag_bitsILi8EEENST_INS5_IJNSA_ILi8EEESH_EEENS5_IJSH_SC_EEEEEEEvNS4_8identityES12_S1C_vS1D_EENS_8epilogue10collective6detail29Sm90TmaWarpSpecializedAdapterINS1G_15DefaultEpilogueISJ_SK_SK_NS1F_6thread17LinearCombinationISJ_Li1EffLNS1K_9ScaleType4KindE0ELNS_15FloatRoundStyleE2ESJ_EENS1_15EpilogueDefaultEEEEEvvEEEEvNT_6ParamsE)
        .other          _ZN7cutlass13device_kernelINS_4gemm6kernel13GemmUniversalIN4cute5tupleIJiiiiEEENS1_10collective13CollectiveMmaINS1_37MainloopSm90TmaGmmaWarpSpecializedFP8ILi18ENS5_IJNS4_1CILi4EEESB_NSA_ILi1EEEEEENS1_35KernelTmaWarpSpecializedCooperativeEEENS5_IJNSA_ILi128EEENSA_ILi64EEESH_EEENS_12float_e5m2_tENS5_IJlSC_lEEESJ_SK_NS4_8TiledMMAINS4_8MMA_AtomIJNS4_4SM904GMMA30MMA_64x64x32_F32E5M2E5M2_SS_TNILNSO_7ScaleInE1ELSQ_1EEEEEENS4_6LayoutINS5_IJNSA_ILi2EEESC_SC_EEENS5_IJSC_NSA_ILi0EEESW_EEEEENS5_IJNS4_10UnderscoreESZ_SZ_EEEEENS4_23SM90_TMA_LOAD_MULTICASTENS4_14ComposedLayoutINS4_7SwizzleILi2ELi4ELi3EEENS4_18smem_ptr_flag_bitsILi8EEENST_INS5_IJNSA_ILi8EEESH_EEENS5_IJSH_SC_EEEEEEEvNS4_8identityES12_S1C_vS1D_EENS_8epilogue10collective6detail29Sm90TmaWarpSpecializedAdapterINS1G_15DefaultEpilogueISJ_SK_SK_NS1F_6thread17LinearCombinationISJ_Li1EffLNS1K_9ScaleType4KindE0ELNS_15FloatRoundStyleE2ESJ_EENS1_15EpilogueDefaultEEEEEvvEEEEvNT_6ParamsE,@"STO_CUDA_ENTRY STV_DEFAULT"
_ZN7cutlass13device_kernelINS_4gemm6kernel13GemmUniversalIN4cute5tupleIJiiiiEEENS1_10collective13CollectiveMmaINS1_37MainloopSm90TmaGmmaWarpSpecializedFP8ILi18ENS5_IJNS4_1CILi4EEESB_NSA_ILi1EEEEEENS1_35KernelTmaWarpSpecializedCooperativeEEENS5_IJNSA_ILi128EEENSA_ILi64EEESH_EEENS_12float_e5m2_tENS5_IJlSC_lEEESJ_SK_NS4_8TiledMMAINS4_8MMA_AtomIJNS4_4SM904GMMA30MMA_64x64x32_F32E5M2E5M2_SS_TNILNSO_7ScaleInE1ELSQ_1EEEEEENS4_6LayoutINS5_IJNSA_ILi2EEESC_SC_EEENS5_IJSC_NSA_ILi0EEESW_EEEEENS5_IJNS4_10UnderscoreESZ_SZ_EEEEENS4_23SM90_TMA_LOAD_MULTICASTENS4_14ComposedLayoutINS4_7SwizzleILi2ELi4ELi3EEENS4_18smem_ptr_flag_bitsILi8EEENST_INS5_IJNSA_ILi8EEESH_EEENS5_IJSH_SC_EEEEEEEvNS4_8identityES12_S1C_vS1D_EENS_8epilogue10collective6detail29Sm90TmaWarpSpecializedAdapterINS1G_15DefaultEpilogueISJ_SK_SK_NS1F_6thread17LinearCombinationISJ_Li1EffLNS1K_9ScaleType4KindE0ELNS_15FloatRoundStyleE2ESJ_EENS1_15EpilogueDefaultEEEEEvvEEEEvNT_6ParamsE:
[----:B------:R-:W-:Y:S01]  /*0000*/  LDC R1, c[0x0][0x28] ;  /* 0x00000a00ff017b82 */ /* 0x000fe20000000800 */
[----:B------:R-:W0:Y:S01]  /*0010*/  S2R R0, SR_TID.X ;  /* 0x0000000000007919 */ /* 0x000e220000002100 */
[----:B------:R-:W-:Y:S01]  /*0020*/  ELECT P0, URZ, PT ;  /* 0x00000000003f782f */ /* 0x000fe20003800000 */
[----:B------:R-:W-:Y:S01]  /*0030*/  BSSY B0, `(.L_x_0) ;  /* 0x000000f000007945 */ /* 0x000fe20003800000 */
[--C-:B0-----:R-:W-:Y:S02]  /*0040*/  SHF.R.U32.HI R2, RZ, 0x5, R0.reuse ;  /* 0x00000005ff027819 */ /* 0x101fe40000011600 */
[----:B------:R-:W-:-:S03]  /*0050*/  SHF.R.U32.HI R3, RZ, 0x7, R0 ;  /* 0x00000007ff037819 */ /* 0x000fc60000011600 */
[----:B------:R-:W0:Y:S04]  /*0060*/  SHFL.IDX PT, R7, R2, RZ, 0x1f ;  /* 0x00001fff02077589 */ /* 0x000e2800000e0000 */
[----:B------:R1:W2:Y:S01]  /*0070*/  SHFL.IDX PT, R4, R3, RZ, 0x1f ;  /* 0x00001fff03047589 */ /* 0x0002a200000e0000 */
[----:B0-----:R-:W-:-:S13]  /*0080*/  ISETP.NE.OR P0, PT, R7, RZ, !P0 ;  /* 0x000000ff0700720c */ /* 0x001fda0004705670 */
[----:B-12---:R-:W-:Y:S05]  /*0090*/  @P0 BRA `(.L_x_1) ;  /* 0x0000000000200947 */ /* 0x006fea0003800000 */
[----:B------:R-:W-:Y:S02]  /*00a0*/  ULDC.64 UR4, c[0x0][0x198] ;  /* 0x0000660000047ab9 */ /* 0x000fe40000000a00 */
[----:B------:R-:W-:Y:S02]  /*00b0*/  UIADD3 UR6, UP0, UR4, 0xf0, URZ ;  /* 0x000000f004067890 */ /* 0x000fe4000ff1e03f */
[----:B------:R-:W-:Y:S02]  /*00c0*/  UIADD3 UR4, UP1, UR4, 0x1f0, URZ ;  /* 0x000001f004047890 */ /* 0x000fe4000ff3e03f */
[----:B------:R-:W-:Y:S02]  /*00d0*/  UIADD3.X UR7, URZ, UR5, URZ, UP0, !UPT ;  /* 0x000000053f077290 */ /* 0x000fe400087fe43f */
[----:B------:R-:W-:-:S07]  /*00e0*/  UIADD3.X UR5, URZ, UR5, URZ, UP1, !UPT ;  /* 0x000000053f057290 */ /* 0x000fce0008ffe43f */
[----:B------:R0:W-:Y:S02]  /*00f0*/  UTMACCTL.PF [UR6] ;  /* 0x00000000060079b9 */ /* 0x0001e40008040000 */
[----:B------:R0:W-:Y:S02]  /*0100*/  UTMACCTL.PF [UR4] ;  /* 0x00000000040079b9 */ /* 0x0001e40008040000 */
[----:B0-----:R-:W-:Y:S01]  /*0110*/  NOP ;  /* 0x0000000000007918 */ /* 0x001fe20000000000 */
.L_x_1:
[----:B------:R-:W-:Y:S05]  /*0120*/  BSYNC B0 ;  /* 0x0000000000007941 */ /* 0x000fea0003800000 */
.L_x_0:
[----:B------:R-:W0:Y:S02]  /*0130*/  SHFL.IDX PT, R3, R2, RZ, 0x1f ;  /* 0x00001fff02037589 */ /* 0x000e2400000e0000 */
[----:B0-----:R-:W-:-:S13]  /*0140*/  ISETP.NE.AND P0, PT, R3, RZ, PT ;  /* 0x000000ff0300720c */ /* 0x001fda0003f05270 */
[----:B------:R-:W-:Y:S05]  /*0150*/  @P0 BRA `(.L_x_2) ;  /* 0x0000000000d40947 */ /* 0x000fea0003800000 */
[----:B------:R-:W-:Y:S01]  /*0160*/  ELECT P0, URZ, PT ;  /* 0x00000000003f782f */ /* 0x000fe20003800000 */
[----:B------:R-:W-:-:S12]  /*0170*/  BSSY B0, `(.L_x_2) ;  /* 0x0000033000007945 */ /* 0x000fd80003800000 */
[----:B------:R-:W-:Y:S05]  /*0180*/  @!P0 BRA `(.L_x_3) ;  /* 0x0000000000c48947 */ /* 0x000fea0003800000 */
[----:B------:R-:W0:Y:S01]  /*0190*/  S2UR UR8, SR_CgaCtaId ;  /* 0x00000000000879c3 */ /* 0x000e220000008800 */
[----:B------:R-:W-:Y:S01]  /*01a0*/  UMOV UR4, 0x400 ;  /* 0x0000040000047882 */ /* 0x000fe20000000000 */
[----:B------:R-:W-:Y:S01]  /*01b0*/  UMOV UR5, 0x1 ;  /* 0x0000000100057882 */ /* 0x000fe20000000000 */
[----:B------:R-:W-:Y:S02]  /*01c0*/  UMOV UR6, 0xe ;  /* 0x0000000e00067882 */ /* 0x000fe40000000000 */
[----:B------:R-:W-:-:S04]  /*01d0*/  UIADD3 UR6, -UR6, 0x100000, URZ ;  /* 0x0010000006067890 */ /* 0x000fc8000fffe13f */
[----:B------:R-:W-:Y:S02]  /*01e0*/  USHF.L.U32 UR7, UR6, 0xb, URZ ;  /* 0x0000000b06077899 */ /* 0x000fe4000800063f */
[----:B------:R-:W-:Y:S02]  /*01f0*/  USHF.L.U32 UR6, UR6, 0x1, URZ ;  /* 0x0000000106067899 */ /* 0x000fe4000800063f */
[----:B0-----:R-:W-:Y:S02]  /*0200*/  ULEA UR8, UR8, UR4, 0x18 ;  /* 0x0000000408087291 */ /* 0x001fe4000f8ec03f */
[----:B------:R-:W-:-:S04]  /*0210*/  UIADD3 UR4, -UR5, 0x100000, URZ ;  /* 0x0010000005047890 */ /* 0x000fc8000fffe13f */
[----:B------:R-:W-:Y:S02]  /*0220*/  USHF.L.U32 UR5, UR4, 0xb, URZ ;  /* 0x0000000b04057899 */ /* 0x000fe4000800063f */
[----:B------:R-:W-:Y:S01]  /*0230*/  USHF.L.U32 UR4, UR4, 0x1, URZ ;  /* 0x0000000104047899 */ /* 0x000fe2000800063f */
[----:B------:R-:W0:Y:S11]  /*0240*/  FENCE.VIEW.ASYNC.S ;  /* 0x00000000000073c6 */ /* 0x000e360000000000 */
[----:B0-----:R0:W1:Y:S01]  /*0250*/  SYNCS.EXCH.64 URZ, [UR8], UR4 ;  /* 0x00000004083f75b2 */ /* 0x0010620008000100 */
[----:B------:R0:W2:Y:S01]  /*0260*/  SYNCS.EXCH.64 URZ, [UR8+0x90], UR6 ;  /* 0x00009006083f75b2 */ /* 0x0000a20008000100 */
[----:B------:R0:W3:Y:S01]  /*0270*/  SYNCS.EXCH.64 URZ, [UR8+0x8], UR4 ;  /* 0x00000804083f75b2 */ /* 0x0000e20008000100 */
[----:B------:R0:W4:Y:S01]  /*0280*/  SYNCS.EXCH.64 URZ, [UR8+0x98], UR6 ;  /* 0x00009806083f75b2 */ /* 0x0001220008000100 */
[----:B------:R0:W0:Y:S01]  /*0290*/  SYNCS.EXCH.64 URZ, [UR8+0x10], UR4 ;  /* 0x00001004083f75b2 */ /* 0x0000220008000100 */
        /* <DEDUP_REMOVED lines=31> */
[----:B-1234-:R-:W-:Y:S01]  /*0490*/  NOP ;  /* 0x0000000000007918 */ /* 0x01efe20000000000 */
.L_x_3:
[----:B0-----:R-:W-:Y:S05]  /*04a0*/  BSYNC B0 ;  /* 0x0000000000007941 */ /* 0x001fea0003800000 */
.L_x_2:
[----:B------:R-:W-:Y:S01]  /*04b0*/  SHF.R.S32.HI R5, RZ, 0x1f, R0 ;  /* 0x0000001fff057819 */ /* 0x000fe20000011400 */
[----:B------:R-:W0:Y:S01]  /*04c0*/  SHFL.IDX PT, R2, R2, RZ, 0x1f ;  /* 0x00001fff02027589 */ /* 0x000e2200000e0000 */
[----:B------:R-:W1:Y:S01]  /*04d0*/  S2UR UR8, SR_CTAID.X ;  /* 0x00000000000879c3 */ /* 0x000e620000002500 */
[----:B------:R-:W-:Y:S02]  /*04e0*/  ELECT P0, URZ, PT ;  /* 0x00000000003f782f */ /* 0x000fe40003800000 */
[----:B------:R-:W-:Y:S01]  /*04f0*/  LEA.HI R5, R5, R0, RZ, 0x7 ;  /* 0x0000000005057211 */ /* 0x000fe200078f38ff */
[----:B------:R-:W2:Y:S01]  /*0500*/  S2R R8, SR_CTAID.Y ;  /* 0x0000000000087919 */ /* 0x000ea20000002600 */
[----:B------:R-:W-:Y:S01]  /*0510*/  ULDC UR4, c[0x0][0x150] ;  /* 0x0000540000047ab9 */ /* 0x000fe20000000800 */
[----:B------:R-:W-:Y:S01]  /*0520*/  VIADD R16, R4, 0xffffffff ;  /* 0xffffffff04107836 */ /* 0x000fe20000000000 */
[----:B------:R-:W-:Y:S01]  /*0530*/  LOP3.LUT R5, R5, 0xffffff80, RZ, 0xc0, !PT ;  /* 0xffffff8005057812 */ /* 0x000fe200078ec0ff */
[----:B------:R-:W-:Y:S01]  /*0540*/  NOP ;  /* 0x0000000000007918 */ /* 0x000fe20000000000 */
[----:B------:R-:W3:Y:S01]  /*0550*/  LDC R12, c[0x0][0x144] ;  /* 0x00005100ff0c7b82 */ /* 0x000ee20000000800 */
[----:B------:R-:W-:Y:S01]  /*0560*/  NOP ;  /* 0x0000000000007918 */ /* 0x000fe20000000000 */
[----:B------:R-:W-:Y:S01]  /*0570*/  ISETP.GE.U32.AND P6, PT, R16, 0x2, PT ;  /* 0x000000021000780c */ /* 0x000fe20003fc6070 */
[----:B------:R-:W-:Y:S01]  /*0580*/  IMAD.IADD R5, R0, 0x1, -R5 ;  /* 0x0000000100057824 */ /* 0x000fe200078e0a05 */
[----:B------:R-:W-:-:S04]  /*0590*/  ISETP.NE.AND P3, PT, R4, RZ, PT ;  /* 0x000000ff0400720c */ /* 0x000fc80003f65270 */
[----:B------:R-:W-:Y:S01]  /*05a0*/  SHF.R.S32.HI R6, RZ, 0x1f, R5 ;  /* 0x0000001fff067819 */ /* 0x000fe20000011405 */
[----:B------:R-:W4:Y:S03]  /*05b0*/  LDC R13, c[0x0][0x140] ;  /* 0x00005000ff0d7b82 */ /* 0x000f260000000800 */
[----:B------:R-:W-:Y:S02]  /*05c0*/  LEA.HI R6, R6, R5, RZ, 0x3 ;  /* 0x0000000506067211 */ /* 0x000fe400078f18ff */
[----:B0-----:R-:W-:Y:S02]  /*05d0*/  ISETP.NE.OR P0, PT, R2, RZ, !P0 ;  /* 0x000000ff0200720c */ /* 0x001fe40004705670 */
[--C-:B------:R-:W-:Y:S02]  /*05e0*/  SHF.R.S32.HI R2, RZ, 0x3, R6.reuse ;  /* 0x00000003ff027819 */ /* 0x100fe40000011406 */
[----:B------:R-:W-:-:S02]  /*05f0*/  SHF.R.S32.HI R11, RZ, 0x1f, R6 ;  /* 0x0000001fff0b7819 */ /* 0x000fc40000011406 */
[----:B------:R-:W-:Y:S02]  /*0600*/  SHF.R.S32.HI R6, RZ, 0x1f, R3 ;  /* 0x0000001fff067819 */ /* 0x000fe40000011403 */
[----:B-1----:R-:W-:Y:S02]  /*0610*/  I2FP.F32.U32 R10, UR8 ;  /* 0x00000008000a7c45 */ /* 0x002fe40008201000 */
[----:B------:R-:W-:Y:S02]  /*0620*/  LEA.HI R11, R11, R2, RZ, 0x2 ;  /* 0x000000020b0b7211 */ /* 0x000fe400078f10ff */
[----:B------:R-:W-:Y:S01]  /*0630*/  LEA.HI R6, R6, R3, RZ, 0x2 ;  /* 0x0000000306067211 */ /* 0x000fe200078f10ff */
[----:B------:R-:W-:Y:S01]  /*0640*/  FMUL R10, R10, UR4 ;  /* 0x000000040a0a7c20 */ /* 0x000fe20008400000 */
[----:B------:R-:W-:Y:S01]  /*0650*/  LOP3.LUT R11, R11, 0xfffffffc, RZ, 0xc0, !PT ;  /* 0xfffffffc0b0b7812 */ /* 0x000fe200078ec0ff */
[----:B------:R-:W-:Y:S01]  /*0660*/  VOTEU.ALL UP0, P0 ;  /* 0x00000000003f7886 */ /* 0x000fe20000000000 */
[----:B------:R-:W-:Y:S01]  /*0670*/  LOP3.LUT R6, R6, 0x3ffffffc, RZ, 0xc0, !PT ;  /* 0x3ffffffc06067812 */ /* 0x000fe200078ec0ff */
[----:B------:R-:W-:Y:S01]  /*0680*/  ULDC UR4, c[0x0][0x154] ;  /* 0x0000550000047ab9 */ /* 0x000fe20000000800 */
[----:B----4-:R-:W-:Y:S01]  /*0690*/  ISETP.EQ.U32.AND P2, PT, R13, 0x1, PT ;  /* 0x000000010d00780c */ /* 0x010fe20003f42070 */
[----:B------:R-:W-:Y:S01]  /*06a0*/  IMAD.IADD R11, R2, 0x1, -R11 ;  /* 0x00000001020b7824 */ /* 0x000fe200078e0a0b */
[----:B------:R-:W0:Y:S01]  /*06b0*/  F2I.U32.TRUNC.NTZ R10, R10 ;  /* 0x0000000a000a7305 */ /* 0x000e22000020f000 */
[----:B------:R-:W-:Y:S01]  /*06c0*/  IMAD.IADD R6, R3, 0x1, -R6 ;  /* 0x0000000103067824 */ /* 0x000fe200078e0a06 */
[----:B--2---:R-:W-:Y:S01]  /*06d0*/  I2FP.F32.U32 R2, R8 ;  /* 0x0000000800027245 */ /* 0x004fe20000201000 */
[----:B------:R-:W1:Y:S01]  /*06e0*/  @!UP0 S2UR UR7, SR_CgaCtaId ;  /* 0x00000000000789c3 */ /* 0x000e620000008800 */
[----:B------:R-:W-:Y:S01]  /*06f0*/  @!UP0 UMOV UR6, 0x400 ;  /* 0x0000040000068882 */ /* 0x000fe20000000000 */
[----:B------:R-:W-:Y:S01]  /*0700*/  IMAD R6, R6, 0x4, R11 ;  /* 0x0000000406067824 */ /* 0x000fe200078e020b */
[----:B------:R-:W-:-:S04]  /*0710*/  VOTEU.ALL UP1, P0 ;  /* 0x00000000003f7886 */ /* 0x000fc80000020000 */
[----:B------:R-:W-:-:S04]  /*0720*/  SHF.R.S32.HI R3, RZ, 0x1f, R6 ;  /* 0x0000001fff037819 */ /* 0x000fc80000011406 */
[----:B------:R-:W-:Y:S01]  /*0730*/  LEA.HI R3, R3, R6, RZ, 0x2 ;  /* 0x0000000603037211 */ /* 0x000fe200078f10ff */
[----:B0-----:R-:W-:-:S03]  /*0740*/  IMAD.MOV R11, RZ, RZ, -R10 ;  /* 0x000000ffff0b7224 */ /* 0x001fc600078e0a0a */
[----:B------:R-:W-:Y:S01]  /*0750*/  LOP3.LUT R3, R3, 0xfffffffc, RZ, 0xc0, !PT ;  /* 0xfffffffc03037812 */ /* 0x000fe200078ec0ff */
[----:B---3--:R-:W-:Y:S02]  /*0760*/  IMAD R10, R12, R11, UR8 ;  /* 0x000000080c0a7e24 */ /* 0x008fe4000f8e020b */
[----:B------:R-:W-:Y:S01]  /*0770*/  FMUL R12, R2, UR4 ;  /* 0x00000004020c7c20 */ /* 0x000fe20008400000 */
[----:B------:R-:W0:Y:S01]  /*0780*/  LDC R11, c[0x0][0x148] ;  /* 0x00005200ff0b7b82 */ /* 0x000e220000000800 */
[----:B------:R-:W-:Y:S01]  /*0790*/  SHF.R.S32.HI R2, RZ, 0x1f, R7 ;  /* 0x0000001fff027819 */ /* 0x000fe20000011407 */
[----:B------:R-:W-:Y:S01]  /*07a0*/  IMAD.IADD R3, R6, 0x1, -R3 ;  /* 0x0000000106037824 */ /* 0x000fe200078e0a03 */
[----:B------:R-:W-:Y:S02]  /*07b0*/  UMOV UR4, 0x20 ;  /* 0x0000002000047882 */ /* 0x000fe40000000000 */
[----:B------:R-:W2:Y:S01]  /*07c0*/  F2I.U32.TRUNC.NTZ R12, R12 ;  /* 0x0000000c000c7305 */ /* 0x000ea2000020f000 */
[----:B------:R-:W-:Y:S01]  /*07d0*/  LEA.HI R2, R2, R7, RZ, 0x2 ;  /* 0x0000000702027211 */ /* 0x000fe200078f10ff */
[----:B------:R-:W-:-:S04]  /*07e0*/  @!UP0 UIADD3 UR4, -UR4, 0x100000, URZ ;  /* 0x0010000004048890 */ /* 0x000fc8000fffe13f */
[----:B------:R-:W-:Y:S02]  /*07f0*/  @!UP0 USHF.L.U32 UR5, UR4, 0xb, URZ ;  /* 0x0000000b04058899 */ /* 0x000fe4000800063f */
[----:B------:R-:W-:Y:S01]  /*0800*/  @!UP0 USHF.L.U32 UR4, UR4, 0x1, URZ ;  /* 0x0000000104048899 */ /* 0x000fe2000800063f */
[----:B------:R-:W-:Y:S01]  /*0810*/  ISETP.NE.AND P4, PT, R3, R10, PT ;  /* 0x0000000a0300720c */ /* 0x000fe20003f85270 */
[----:B------:R-:W-:Y:S01]  /*0820*/  IMAD.SHL.U32 R3, R6, 0x4, RZ ;  /* 0x0000000406037824 */ /* 0x000fe200078e00ff */
[----:B------:R-:W-:Y:S01]  /*0830*/  LOP3.LUT R2, R2, 0xfffffffc, RZ, 0xc0, !PT ;  /* 0xfffffffc02027812 */ /* 0x000fe200078ec0ff */
[----:B-1----:R-:W-:Y:S01]  /*0840*/  @!UP0 ULEA UR6, UR7, UR6, 0x18 ;  /* 0x0000000607068291 */ /* 0x002fe2000f8ec03f */
[----:B------:R-:W-:Y:S02]  /*0850*/  VOTEU.ALL UP0, P0 ;  /* 0x00000000003f7886 */ /* 0x000fe40000000000 */
[----:B------:R-:W-:Y:S01]  /*0860*/  LOP3.LUT R3, R6, 0xc, R3, 0x78, !PT ;  /* 0x0000000c06037812 */ /* 0x000fe200078e7803 */
[----:B------:R-:W-:Y:S01]  /*0870*/  IMAD.IADD R7, R7, 0x1, -R2 ;  /* 0x0000000107077824 */ /* 0x000fe200078e0a02 */
[----:B------:R-:W-:Y:S01]  /*0880*/  LOP3.LUT P0, RZ, R5, 0x7, RZ, 0xc0, !PT ;  /* 0x0000000705ff7812 */ /* 0x000fe2000780c0ff */
[----:B------:R-:W-:-:S02]  /*0890*/  IMAD.MOV.U32 R6, RZ, RZ, 0x1 ;  /* 0x00000001ff067424 */ /* 0x000fc400078e00ff */
[----:B--2---:R-:W-:Y:S02]  /*08a0*/  IMAD.MOV R20, RZ, RZ, -R12 ;  /* 0x000000ffff147224 */ /* 0x004fe400078e0a0c */
[----:B------:R-:W-:Y:S02]  /*08b0*/  @P4 SHF.R.S32.HI R2, RZ, 0x1f, R3 ;  /* 0x0000001fff024819 */ /* 0x000fe40000011403 */
[----:B------:R-:W-:Y:S01]  /*08c0*/  ISETP.NE.AND P1, PT, R7, 0x3, PT ;  /* 0x000000030700780c */ /* 0x000fe20003f25270 */
[----:B0-----:R-:W-:Y:S01]  /*08d0*/  IMAD R13, R11, R20, R8 ;  /* 0x000000140b0d7224 */ /* 0x001fe200078e0208 */
[----:B------:R-:W-:Y:S01]  /*08e0*/  @P4 LEA.HI R2, R2, R3, RZ, 0x2 ;  /* 0x0000000302024211 */ /* 0x000fe200078f10ff */
[----:B------:R-:W0:Y:S02]  /*08f0*/  FENCE.VIEW.ASYNC.S ;  /* 0x00000000000073c6 */ /* 0x000e240000000000 */
[----:B0-----:R0:W1:Y:S01]  /*0900*/  @!UP0 SYNCS.EXCH.64 URZ, [UR6+0x130], UR4 ;  /* 0x00013004063f85b2 */ /* 0x0010620008000100 */
[----:B------:R-:W-:-:S02]  /*0910*/  ISETP.EQ.OR P1, PT, R7, RZ, !P1 ;  /* 0x000000ff0700720c */ /* 0x000fc40004f22670 */
[----:B------:R-:W-:Y:S02]  /*0920*/  @P4 SHF.R.S32.HI R2, RZ, 0x2, R2 ;  /* 0x00000002ff024819 */ /* 0x000fe40000011402 */
[----:B------:R-:W-:Y:S02]  /*0930*/  ISETP.LT.U32.AND P0, PT, R3, 0x10, !P0 ;  /* 0x000000100300780c */ /* 0x000fe40004701070 */
[----:B------:R-:W-:Y:S02]  /*0940*/  @P4 ISETP.NE.AND P5, PT, R2, R13, PT ;  /* 0x0000000d0200420c */ /* 0x000fe40003fa5270 */
[----:B------:R-:W-:Y:S02]  /*0950*/  ISETP.EQ.AND P1, PT, R4, RZ, P1 ;  /* 0x000000ff0400720c */ /* 0x000fe40000f22270 */
[----:B------:R-:W-:Y:S02]  /*0960*/  SEL R5, RZ, 0x1, !P0 ;  /* 0x00000001ff057807 */ /* 0x000fe40004000000 */
[----:B------:R-:W-:-:S02]  /*0970*/  @P4 SEL R6, RZ, 0x1, P5 ;  /* 0x00000001ff064807 */ /* 0x000fc40002800000 */
[----:B------:R-:W-:Y:S01]  /*0980*/  SEL R2, RZ, 0x1, !P1 ;  /* 0x00000001ff027807 */ /* 0x000fe20004800000 */
[----:B------:R0:W2:Y:S01]  /*0990*/  @!UP1 SYNCS.EXCH.64 URZ, [UR6+0x138], UR4 ;  /* 0x00013804063f95b2 */ /* 0x0000a20008000100 */
[----:B------:R-:W-:Y:S01]  /*09a0*/  LOP3.LUT R6, R6, R5, RZ, 0xc0, !PT ;  /* 0x0000000506067212 */ /* 0x000fe200078ec0ff */
[----:B------:R-:W-:Y:S01]  /*09b0*/  NOP ;  /* 0x0000000000007918 */ /* 0x000fe20000000000 */
[----:B------:R-:W-:Y:S01]  /*09c0*/  SEL R2, R2, 0x2, P6 ;  /* 0x0000000202027807 */ /* 0x000fe20003000000 */
[----:B------:R-:W-:Y:S06]  /*09d0*/  @!P2 BRA `(.L_x_4) ;  /* 0x000000000008a947 */ /* 0x000fec0003800000 */
[----:B-12---:R-:W-:Y:S01]  /*09e0*/  UCGABAR_ARV ;  /* 0x00000000000079c7 */ /* 0x006fe20008000000 */
[----:B------:R-:W-:Y:S05]  /*09f0*/  BRA `(.L_x_5) ;  /* 0x0000000000047947 */ /* 0x000fea0003800000 */
.L_x_4:
[----:B-12---:R-:W-:Y:S01]  /*0a00*/  NOP ;  /* 0x0000000000007918 */ /* 0x006fe20000000000 */
.L_x_5:
[----:B------:R-:W1:Y:S01]  /*0a10*/  LDC R4, c[0x0][0x65c] ;  /* 0x00019700ff047b82 */ /* 0x000e620000000800 */
[----:B------:R-:W-:Y:S01]  /*0a20*/  IMAD.MOV.U32 R5, RZ, RZ, RZ ;  /* 0x000000ffff057224 */ /* 0x000fe200078e00ff */
[----:B-1----:R-:W-:Y:S01]  /*0a30*/  ISETP.NE.AND P4, PT, R4, 0x1, PT ;  /* 0x000000010400780c */ /* 0x002fe20003f85270 */
[----:B------:R-:W-:-:S12]  /*0a40*/  IMAD.U32 R4, RZ, RZ, UR8 ;  /* 0x00000008ff047e24 */ /* 0x000fd8000f8e00ff */
[----:B------:R-:W1:Y:S01]  /*0a50*/  @P4 LDC R15, c[0x0][0x10] ;  /* 0x00000400ff0f4b82 */ /* 0x000e620000000800 */
[----:B------:R-:W-:Y:S02]  /*0a60*/  @P4 IMAD.MOV.U32 R9, RZ, RZ, RZ ;  /* 0x000000ffff094224 */ /* 0x000fe400078e00ff */
[----:B------:R-:W-:-:S05]  /*0a70*/  @P4 IMAD.MOV.U32 R17, RZ, RZ, RZ ;  /* 0x000000ffff114224 */ /* 0x000fca00078e00ff */
[----:B------:R-:W2:Y:S01]  /*0a80*/  @!P4 LDC R13, c[0x0][0xc] ;  /* 0x00000300ff0dcb82 */ /* 0x000ea20000000800 */
[----:B-1----:R-:W-:-:S04]  /*0a90*/  @P4 IMAD.WIDE.U32 R14, R15, UR8, R8 ;  /* 0x000000080f0e4c25 */ /* 0x002fc8000f8e0008 */
[----:B--2---:R-:W-:-:S04]  /*0aa0*/  @!P4 IMAD.WIDE.U32 R12, R8, R13, R4 ;  /* 0x0000000d080cc225 */ /* 0x004fc800078e0004 */
[----:B------:R-:W-:Y:S02]  /*0ab0*/  @P4 IMAD.MOV.U32 R4, RZ, RZ, R14 ;  /* 0x000000ffff044224 */ /* 0x000fe400078e000e */
[----:B------:R-:W-:Y:S02]  /*0ac0*/  @P4 IMAD.IADD R5, R15, 0x1, R17 ;  /* 0x000000010f054824 */ /* 0x000fe400078e0211 */
[----:B------:R-:W-:Y:S02]  /*0ad0*/  @!P4 IMAD.MOV.U32 R4, RZ, RZ, R12 ;  /* 0x000000ffff04c224 */ /* 0x000fe400078e000c */
[----:B------:R-:W-:Y:S01]  /*0ae0*/  @!P4 IMAD.MOV.U32 R5, RZ, RZ, R13 ;  /* 0x000000ffff05c224 */ /* 0x000fe200078e000d */
[----:B------:R-:W-:Y:S06]  /*0af0*/  @!P2 BRA `(.L_x_6) ;  /* 0x00000000000ca947 */ /* 0x000fec0003800000 */
[----:B------:R-:W-:Y:S01]  /*0b00*/  UCGABAR_WAIT ;  /* 0x0000000000007dc7 */ /* 0x000fe20008000000 */
[----:B------:R-:W-:Y:S01]  /*0b10*/  CCTL.IVALL ;  /* 0x00000000ff00798f */ /* 0x000fe20002000000 */
[----:B------:R-:W-:Y:S05]  /*0b20*/  BRA `(.L_x_7) ;  /* 0x0000000000047947 */ /* 0x000fea0003800000 */
.L_x_6:
[----:B------:R-:W-:Y:S06]  /*0b30*/  BAR.SYNC.DEFER_BLOCKING 0x0 ;  /* 0x0000000000007b1d */ /* 0x000fec0000010000 */
.L_x_7:
[----:B------:R-:W-:Y:S05]  /*0b40*/  @!P3 BRA `(.L_x_8) ;  /* 0x0000004800f4b947 */ /* 0x000fea0003800000 */
[----:B------:R-:W-:-:S13]  /*0b50*/  ISETP.GT.U32.AND P0, PT, R16, 0x1, PT ;  /* 0x000000011000780c */ /* 0x000fda0003f04070 */
[----:B0-----:R-:W-:Y:S05]  /*0b60*/  @P0 EXIT ;  /* 0x000000000000094d */ /* 0x001fea0003800000 */
[----:B------:R-:W-:Y:S01]  /*0b70*/  ULDC.64 UR4, c[0x0][0x650] ;  /* 0x0001940000047ab9 */ /* 0x000fe20000000a00 */
[----:B------:R-:W-:Y:S01]  /*0b80*/  PRMT R14, RZ, 0x7610, R14 ;  /* 0x00007610ff0e7816 */ /* 0x000fe2000000000e */
[----:B------:R-:W-:Y:S01]  /*0b90*/  IMAD.MOV.U32 R71, RZ, RZ, -0x1 ;  /* 0xffffffffff477424 */ /* 0x000fe200078e00ff */
[----:B------:R-:W-:Y:S01]  /*0ba0*/  ISETP.GE.U32.AND P0, PT, R4, UR4, PT ;  /* 0x0000000404007c0c */ /* 0x000fe2000bf06070 */
[----:B------:R-:W-:Y:S02]  /*0bb0*/  IMAD.MOV.U32 R15, RZ, RZ, -0x1 ;  /* 0xffffffffff0f7424 */ /* 0x000fe400078e00ff */
[----:B------:R-:W-:Y:S01]  /*0bc0*/  IMAD.MOV.U32 R73, RZ, RZ, -0x1 ;  /* 0xffffffffff497424 */ /* 0x000fe200078e00ff */
[----:B------:R-:W-:-:S13]  /*0bd0*/  ISETP.GE.U32.AND.EX P0, PT, R5, UR5, PT, P0 ;  /* 0x0000000505007c0c */ /* 0x000fda000bf06100 */
[----:B------:R-:W-:Y:S05]  /*0be0*/  @P0 BRA `(.L_x_9) ;  /* 0x0000000400240947 */ /* 0x000fea0003800000 */
[----:B------:R-:W0:Y:S01]  /*0bf0*/  LDC.64 R22, c[0x0][0x628] ;  /* 0x00018a00ff167b82 */ /* 0x000e220000000a00 */
[----:B------:R-:W-:Y:S02]  /*0c00*/  IMAD.MOV.U32 R12, RZ, RZ, R4 ;  /* 0x000000ffff0c7224 */ /* 0x000fe400078e0004 */
[----:B------:R-:W-:-:S05]  /*0c10*/  IMAD.MOV.U32 R13, RZ, RZ, R5 ;  /* 0x000000ffff0d7224 */ /* 0x000fca00078e0005 */
[----:B------:R-:W1:Y:S08]  /*0c20*/  LDC R18, c[0x0][0x630] ;  /* 0x00018c00ff127b82 */ /* 0x000e700000000800 */
[----:B------:R-:W2:Y:S01]  /*0c30*/  LDC.64 R24, c[0x0][0x620] ;  /* 0x00018800ff187b82 */ /* 0x000ea20000000a00 */
[----:B0-----:R-:W-:-:S04]  /*0c40*/  ISETP.NE.U32.AND P0, PT, R22, RZ, PT ;  /* 0x000000ff1600720c */ /* 0x001fc80003f05070 */
[----:B------:R-:W-:-:S13]  /*0c50*/  ISETP.NE.AND.EX P0, PT, R23, RZ, PT, P0 ;  /* 0x000000ff1700720c */ /* 0x000fda0003f05300 */
[----:B-12---:R-:W-:Y:S05]  /*0c60*/  @!P0 BRA `(.L_x_10) ;  /* 0x0000000000288947 */ /* 0x006fea0003800000 */
[----:B------:R-:W0:Y:S02]  /*0c70*/  LDC R7, c[0x0][0x634] ;  /* 0x00018d00ff077b82 */ /* 0x000e240000000800 */
[----:B0-----:R-:W-:-:S05]  /*0c80*/  IADD3 R7, P0, R4, R7, RZ ;  /* 0x0000000704077210 */ /* 0x001fca0007f1e0ff */
[----:B------:R-:W-:-:S04]  /*0c90*/  IMAD.X R19, RZ, RZ, R5, P0 ;  /* 0x000000ffff137224 */ /* 0x000fc800000e0605 */
[----:B------:R-:W-:-:S04]  /*0ca0*/  IMAD.WIDE.U32 R12, R19, R22, RZ ;  /* 0x00000016130c7225 */ /* 0x000fc800078e00ff */
[----:B------:R-:W-:-:S04]  /*0cb0*/  IMAD.WIDE.U32 R14, P0, R7, R23, R12 ;  /* 0x00000017070e7225 */ /* 0x000fc8000780000c */
[----:B------:R-:W-:-:S04]  /*0cc0*/  IMAD.WIDE.U32 R12, R7, R22, RZ ;  /* 0x00000016070c7225 */ /* 0x000fc800078e00ff */
[----:B------:R-:W-:Y:S01]  /*0cd0*/  IMAD.X R17, RZ, RZ, RZ, P0 ;  /* 0x000000ffff117224 */ /* 0x000fe200000e06ff */
[----:B------:R-:W-:Y:S01]  /*0ce0*/  IADD3 RZ, P0, R13, R14, RZ ;  /* 0x0000000e0dff7210 */ /* 0x000fe20007f1e0ff */
[----:B------:R-:W-:-:S04]  /*0cf0*/  IMAD.MOV.U32 R16, RZ, RZ, R15 ;  /* 0x000000ffff107224 */ /* 0x000fc800078e000f */
[----:B------:R-:W-:-:S08]  /*0d00*/  IMAD.WIDE.U32.X R12, R19, R23, R16, P0 ;  /* 0x00000017130c7225 */ /* 0x000fd000000e0410 */
.L_x_10:
[----:B------:R-:W0:Y:S01]  /*0d10*/  LDC.64 R28, c[0x0][0x640] ;  /* 0x00019000ff1c7b82 */ /* 0x000e220000000a00 */
[--C-:B------:R-:W-:Y:S01]  /*0d20*/  SHF.R.U64 R73, R12, R18, R13.reuse ;  /* 0x000000120c497219 */ /* 0x100fe2000000120d */
[----:B------:R-:W-:Y:S01]  /*0d30*/  IMAD R27, R11, R20, R8 ;  /* 0x000000140b1b7224 */ /* 0x000fe200078e0208 */
[----:B------:R-:W-:Y:S01]  /*0d40*/  SHF.R.U32.HI R7, RZ, R18, R13 ;  /* 0x00000012ff077219 */ /* 0x000fe2000001160d */
[----:B------:R-:W-:Y:S01]  /*0d50*/  IMAD.MOV.U32 R23, RZ, RZ, 0x1 ;  /* 0x00000001ff177424 */ /* 0x000fe200078e00ff */
[----:B------:R-:W-:-:S03]  /*0d60*/  IADD3 R9, P0, RZ, -R73, RZ ;  /* 0x80000049ff097210 */ /* 0x000fc60007f1e0ff */
[----:B------:R-:W1:Y:S02]  /*0d70*/  LDC R22, c[0x0][0x618] ;  /* 0x00018600ff167b82 */ /* 0x000e640000000800 */
[----:B------:R-:W-:Y:S02]  /*0d80*/  IMAD.X R7, RZ, RZ, ~R7, P0 ;  /* 0x000000ffff077224 */ /* 0x000fe400000e0e07 */
[----:B------:R-:W-:-:S04]  /*0d90*/  IMAD.WIDE.U32 R12, R9, R24, R4 ;  /* 0x00000018090c7225 */ /* 0x000fc800078e0004 */
[----:B------:R-:W2:Y:S01]  /*0da0*/  LDC R18, c[0x0][0x608] ;  /* 0x00018200ff127b82 */ /* 0x000ea20000000800 */
[----:B------:R-:W-:Y:S02]  /*0db0*/  IMAD R14, R7, R24, RZ ;  /* 0x00000018070e7224 */ /* 0x000fe400078e02ff */
[----:B------:R-:W-:Y:S02]  /*0dc0*/  IMAD.MOV.U32 R7, RZ, RZ, -0x1 ;  /* 0xffffffffff077424 */ /* 0x000fe400078e00ff */
[----:B------:R-:W-:-:S03]  /*0dd0*/  IMAD R9, R9, R25, R14 ;  /* 0x0000001909097224 */ /* 0x000fc600078e020e */
[----:B------:R-:W3:Y:S01]  /*0de0*/  LDC R26, c[0x0][0x658] ;  /* 0x00019600ff1a7b82 */ /* 0x000ee20000000800 */
[----:B------:R-:W-:Y:S01]  /*0df0*/  IMAD.IADD R9, R13, 0x1, R9 ;  /* 0x000000010d097824 */ /* 0x000fe200078e0209 */
[----:B0-----:R-:W-:-:S04]  /*0e00*/  ISETP.NE.U32.AND P0, PT, R28, RZ, PT ;  /* 0x000000ff1c00720c */ /* 0x001fc80003f05070 */
[----:B------:R-:W-:Y:S02]  /*0e10*/  ISETP.NE.AND.EX P0, PT, R29, RZ, PT, P0 ;  /* 0x000000ff1d00720c */ /* 0x000fe40003f05300 */
[----:B------:R-:W0:Y:S01]  /*0e20*/  LDC R24, c[0x0][0x600] ;  /* 0x00018000ff187b82 */ /* 0x000e220000000800 */
[-CC-:B-1----:R-:W-:Y:S02]  /*0e30*/  SHF.R.U64 R16, R12, R22.reuse, R9.reuse ;  /* 0x000000160c107219 */ /* 0x182fe40000001209 */
[----:B------:R-:W-:-:S05]  /*0e40*/  SHF.R.U32.HI R9, RZ, R22, R9 ;  /* 0x00000016ff097219 */ /* 0x000fca0000011609 */
[----:B------:R-:W1:Y:S01]  /*0e50*/  LDC R19, c[0x0][0x648] ;  /* 0x00019200ff137b82 */ /* 0x000e620000000800 */
[-CC-:B--2---:R-:W-:Y:S02]  /*0e60*/  SHF.R.U64 R22, R16, R18.reuse, R9.reuse ;  /* 0x0000001210167219 */ /* 0x184fe40000001209 */
[----:B------:R-:W-:-:S05]  /*0e70*/  SHF.R.U32.HI R9, RZ, R18, R9 ;  /* 0x00000012ff097219 */ /* 0x000fca0000011609 */
[----:B------:R-:W2:Y:S01]  /*0e80*/  LDC R21, c[0x0][0x638] ;  /* 0x00018e00ff157b82 */ /* 0x000ea20000000800 */
[-CC-:B---3--:R-:W-:Y:S02]  /*0e90*/  SHF.R.U64 R18, R22, R26.reuse, R9.reuse ;  /* 0x0000001a16127219 */ /* 0x188fe40000001209 */
[-C--:B------:R-:W-:Y:S02]  /*0ea0*/  SHF.L.U32 R7, R7, R26.reuse, RZ ;  /* 0x0000001a07077219 */ /* 0x080fe400000006ff */
[----:B------:R-:W-:Y:S01]  /*0eb0*/  SHF.R.U32.HI R9, RZ, R26, R9 ;  /* 0x0000001aff097219 */ /* 0x000fe20000011609 */
[----:B------:R-:W-:Y:S01]  /*0ec0*/  IMAD.MOV.U32 R8, RZ, RZ, R18 ;  /* 0x000000ffff087224 */ /* 0x000fe200078e0012 */
[----:B------:R-:W-:Y:S01]  /*0ed0*/  LOP3.LUT R11, RZ, R7, RZ, 0x33, !PT ;  /* 0x00000007ff0b7212 */ /* 0x000fe200078e33ff */
[----:B------:R-:W3:Y:S01]  /*0ee0*/  LDC R25, c[0x0][0x610] ;  /* 0x00018400ff197b82 */ /* 0x000ee20000000800 */
[----:B------:R-:W-:Y:S05]  /*0ef0*/  @!P0 BRA `(.L_x_11) ;  /* 0x0000000000288947 */ /* 0x000fea0003800000 */
[----:B------:R-:W4:Y:S02]  /*0f00*/  LDC R7, c[0x0][0x64c] ;  /* 0x00019300ff077b82 */ /* 0x000f240000000800 */
[----:B----4-:R-:W-:-:S05]  /*0f10*/  IADD3 R7, P0, R18, R7, RZ ;  /* 0x0000000712077210 */ /* 0x010fca0007f1e0ff */
        /* <DEDUP_REMOVED lines=8> */
.L_x_11:
[----:B-1----:R-:W-:Y:S01]  /*0fa0*/  SHF.R.U64 R9, R8, R19, R9 ;  /* 0x0000001308097219 */ /* 0x002fe20000001209 */
[----:B------:R-:W-:Y:S01]  /*0fb0*/  IMAD.MOV.U32 R14, RZ, RZ, 0x1 ;  /* 0x00000001ff0e7424 */ /* 0x000fe200078e00ff */
[----:B------:R-:W-:Y:S01]  /*0fc0*/  LOP3.LUT R8, R22, R11, RZ, 0xc0, !PT ;  /* 0x0000000b16087212 */ /* 0x000fe200078ec0ff */
[----:B0-----:R-:W-:Y:S01]  /*0fd0*/  VIADD R11, R24, 0xffffffff ;  /* 0xffffffff180b7836 */ /* 0x001fe20000000000 */
[----:B------:R-:W-:Y:S01]  /*0fe0*/  SHF.L.U32 R7, R23, R26, RZ ;  /* 0x0000001a17077219 */ /* 0x000fe200000006ff */
[----:B------:R-:W-:Y:S01]  /*0ff0*/  IMAD.MOV R12, RZ, RZ, -R9 ;  /* 0x000000ffff0c7224 */ /* 0x000fe200078e0a09 */
[----:B------:R-:W-:Y:S02]  /*1000*/  SEL R10, R10, R27, !P4 ;  /* 0x0000001b0a0a7207 */ /* 0x000fe40006000000 */
[----:B------:R-:W-:Y:S01]  /*1010*/  LOP3.LUT R11, R16, R11, RZ, 0xc0, !PT ;  /* 0x0000000b100b7212 */ /* 0x000fe200078ec0ff */
[----:B------:R-:W-:Y:S02]  /*1020*/  IMAD R9, R7, R9, R8 ;  /* 0x0000000907097224 */ /* 0x000fe400078e0208 */
[----:B--2---:R-:W-:-:S02]  /*1030*/  IMAD R7, R12, R21, R18 ;  /* 0x000000150c077224 */ /* 0x004fc400078e0212 */
[----:B---3--:R-:W-:Y:S02]  /*1040*/  IMAD R10, R9, R25, R10 ;  /* 0x00000019090a7224 */ /* 0x008fe400078e020a */
[----:B------:R-:W-:-:S05]  /*1050*/  IMAD R7, R7, R24, R11 ;  /* 0x0000001807077224 */ /* 0x000fca00078e020b */
[----:B------:R-:W-:Y:S02]  /*1060*/  SEL R15, R7, R10, !P4 ;  /* 0x0000000a070f7207 */ /* 0x000fe40006000000 */
[----:B------:R-:W-:-:S07]  /*1070*/  SEL R71, R10, R7, !P4 ;  /* 0x000000070a477207 */ /* 0x000fce0006000000 */
.L_x_9:
[----:B------:R-:W-:-:S08]  /*1080*/  NOP ;  /* 0x0000000000007918 */ /* 0x000fd00000000000 */
[----:B------:R-:W0:Y:S02]  /*1090*/  USETMAXREG.TRY_ALLOC.CTAPOOL UP0, 0xe8 ;  /* 0x000000e8000079c8 */ /* 0x000e240008000600 */
[----:B0-----:R-:W-:-:S13]  /*10a0*/  PLOP3.LUT P0, PT, PT, PT, UP0, 0x80, 0x0 ;  /* 0x000000000000781c */ /* 0x001fda0003f0f008 */
[----:B------:R-:W-:Y:S05]  /*10b0*/  @!P0 BRA `(.L_x_9) ;  /* 0xfffffffc00f08947 */ /* 0x000fea000383ffff */
[----:B------:R-:W-:Y:S01]  /*10c0*/  ULDC.64 UR4, c[0x0][0x598] ;  /* 0x0001660000047ab9 */ /* 0x000fe20000000a00 */
[----:B------:R-:W-:Y:S01]  /*10d0*/  ULDC.64 UR16, c[0x0][0x208] ;  /* 0x0000820000107ab9 */ /* 0x000fe20000000a00 */
[----:B------:R-:W-:-:S04]  /*10e0*/  ISETP.NE.U32.AND P0, PT, RZ, UR4, PT ;  /* 0x00000004ff007c0c */ /* 0x000fc8000bf05070 */
[----:B------:R-:W-:-:S13]  /*10f0*/  ISETP.NE.AND.EX P0, PT, RZ, UR5, PT, P0 ;  /* 0x00000005ff007c0c */ /* 0x000fda000bf05300 */
[----:B------:R-:W-:Y:S05]  /*1100*/  @!P0 BRA `(.L_x_12) ;  /* 0x00000000001c8947 */ /* 0x000fea0003800000 */
[----:B------:R-:W0:Y:S02]  /*1110*/  LDC.64 R8, c[0x0][0x598] ;  /* 0x00016600ff087b82 */ /* 0x000e240000000a00 */
[----:B0-----:R-:W2:Y:S02]  /*1120*/  LDG.E.64 R8, desc[UR16][R8.64] ;  /* 0x0000001008087981 */ /* 0x001ea4000c1e1b00 */
[----:B--2---:R-:W-:-:S04]  /*1130*/  ISETP.NE.U32.AND P0, PT, R8, RZ, PT ;  /* 0x000000ff0800720c */ /* 0x004fc80003f05070 */
[----:B------:R-:W-:-:S13]  /*1140*/  ISETP.NE.AND.EX P0, PT, R9, RZ, PT, P0 ;  /* 0x000000ff0900720c */ /* 0x000fda0003f05300 */
[----:B------:R-:W-:Y:S05]  /*1150*/  @!P0 BRA `(.L_x_12) ;  /* 0x0000000000088947 */ /* 0x000fea0003800000 */
[----:B------:R0:W5:Y:S01]  /*1160*/  LD.E R7, desc[UR16][R8.64] ;  /* 0x0000001008077980 */ /* 0x000162000c101900 */
[----:B------:R-:W-:Y:S05]  /*1170*/  BRA `(.L_x_13) ;  /* 0x0000000000207947 */ /* 0x000fea0003800000 */
.L_x_12:
[----:B------:R-:W-:Y:S02]  /*1180*/  ULDC.64 UR4, c[0x0][0x588] ;  /* 0x0001620000047ab9 */ /* 0x000fe40000000a00 */
[----:B------:R-:W-:-:S04]  /*1190*/  ISETP.NE.U32.AND P0, PT, RZ, UR4, PT ;  /* 0x00000004ff007c0c */ /* 0x000fc8000bf05070 */
[----:B------:R-:W-:-:S13]  /*11a0*/  ISETP.NE.AND.EX P0, PT, RZ, UR5, PT, P0 ;  /* 0x00000005ff007c0c */ /* 0x000fda000bf05300 */
[----:B------:R-:W-:Y:S05]  /*11b0*/  @!P0 BRA `(.L_x_14) ;  /* 0x00000000000c8947 */ /* 0x000fea0003800000 */
[----:B------:R-:W0:Y:S02]  /*11c0*/  LDC.64 R8, c[0x0][0x588] ;  /* 0x00016200ff087b82 */ /* 0x000e240000000a00 */
[----:B0-----:R1:W5:Y:S01]  /*11d0*/  LDG.E R7, desc[UR16][R8.64] ;  /* 0x0000001008077981 */ /* 0x001362000c1e1900 */
[----:B------:R-:W-:Y:S05]  /*11e0*/  BRA `(.L_x_13) ;  /* 0x0000000000047947 */ /* 0x000fea0003800000 */
.L_x_14:
[----:B------:R-:W2:Y:S02]  /*11f0*/  LDC R7, c[0x0][0x580] ;  /* 0x00016000ff077b82 */ /* 0x000ea40000000800 */
.L_x_13:
[----:B------:R-:W-:Y:S02]  /*1200*/  ULDC.64 UR4, c[0x0][0x5a0] ;  /* 0x0001680000047ab9 */ /* 0x000fe40000000a00 */
[----:B------:R-:W-:-:S04]  /*1210*/  ISETP.NE.U32.AND P0, PT, RZ, UR4, PT ;  /* 0x00000004ff007c0c */ /* 0x000fc8000bf05070 */
[----:B------:R-:W-:-:S13]  /*1220*/  ISETP.NE.AND.EX P0, PT, RZ, UR5, PT, P0 ;  /* 0x00000005ff007c0c */ /* 0x000fda000bf05300 */
[----:B------:R-:W-:Y:S05]  /*1230*/  @!P0 BRA `(.L_x_15) ;  /* 0x00000000001c8947 */ /* 0x000fea0003800000 */
[----:B01----:R-:W0:Y:S02]  /*1240*/  LDC.64 R8, c[0x0][0x5a0] ;  /* 0x00016800ff087b82 */ /* 0x003e240000000a00 */
[----:B0-----:R-:W3:Y:S02]  /*1250*/  LDG.E.64 R8, desc[UR16][R8.64] ;  /* 0x0000001008087981 */ /* 0x001ee4000c1e1b00 */
[----:B---3--:R-:W-:-:S04]  /*1260*/  ISETP.NE.U32.AND P0, PT, R8, RZ, PT ;  /* 0x000000ff0800720c */ /* 0x008fc80003f05070 */
[----:B------:R-:W-:-:S13]  /*1270*/  ISETP.NE.AND.EX P0, PT, R9, RZ, PT, P0 ;  /* 0x000000ff0900720c */ /* 0x000fda0003f05300 */
[----:B------:R-:W-:Y:S05]  /*1280*/  @!P0 BRA `(.L_x_15) ;  /* 0x0000000000088947 */ /* 0x000fea0003800000 */
[----:B------:R0:W5:Y:S01]  /*1290*/  LD.E R12, desc[UR16][R8.64] ;  /* 0x00000010080c7980 */ /* 0x000162000c101900 */
[----:B------:R-:W-:Y:S05]  /*12a0*/  BRA `(.L_x_16) ;  /* 0x0000000000207947 */ /* 0x000fea0003800000 */
.L_x_15:
[----:B------:R-:W-:Y:S02]  /*12b0*/  ULDC.64 UR4, c[0x0][0x590] ;  /* 0x0001640000047ab9 */ /* 0x000fe40000000a00 */
[----:B------:R-:W-:-:S04]  /*12c0*/  ISETP.NE.U32.AND P0, PT, RZ, UR4, PT ;  /* 0x00000004ff007c0c */ /* 0x000fc8000bf05070 */
[----:B------:R-:W-:-:S13]  /*12d0*/  ISETP.NE.AND.EX P0, PT, RZ, UR5, PT, P0 ;  /* 0x00000005ff007c0c */ /* 0x000fda000bf05300 */
[----:B------:R-:W-:Y:S05]  /*12e0*/  @!P0 BRA `(.L_x_17) ;  /* 0x00000000000c8947 */ /* 0x000fea0003800000 */
[----:B------:R-:W3:Y:S02]  /*12f0*/  LDC.64 R12, c[0x0][0x590] ;  /* 0x00016400ff0c7b82 */ /* 0x000ee40000000a00 */
[----:B---3--:R3:W5:Y:S01]  /*1300*/  LDG.E R12, desc[UR16][R12.64] ;  /* 0x000000100c0c7981 */ /* 0x008762000c1e1900 */
[----:B------:R-:W-:Y:S05]  /*1310*/  BRA `(.L_x_16) ;  /* 0x0000000000047947 */ /* 0x000fea0003800000 */
.L_x_17:
[----:B------:R-:W4:Y:S02]  /*1320*/  LDC R12, c[0x0][0x584] ;  /* 0x00016100ff0c7b82 */ /* 0x000f240000000800 */
.L_x_16:
[----:B------:R-:W-:-:S13]  /*1330*/  LOP3.LUT P0, RZ, R14, 0xff, RZ, 0xc0, !PT ;  /* 0x000000ff0eff7812 */ /* 0x000fda000780c0ff */
[----:B------:R-:W-:Y:S05]  /*1340*/  @!P0 EXIT ;  /* 0x000000000000894d */ /* 0x000fea0003800000 */
[----:B------:R-:W-:Y:S01]  /*1350*/  ULDC UR4, c[0x0][0x28c] ;  /* 0x0000a30000047ab9 */ /* 0x000fe20000000800 */
[----:B------:R-:W-:Y:S01]  /*1360*/  LOP3.LUT R81, R2, 0x1, RZ, 0xfc, !PT ;  /* 0x0000000102517812 */ /* 0x000fe200078efcff */
[----:B------:R-:W-:-:S04]  /*1370*/  UIADD3 UR4, UR4, 0x3f, URZ ;  /* 0x0000003f04047890 */ /* 0x000fc8000fffe03f */
[----:B------:R-:W-:-:S04]  /*1380*/  USHF.R.S32.HI UR5, URZ, 0x1f, UR4 ;  /* 0x0000001f3f057899 */ /* 0x000fc80008011404 */
[----:B------:R-:W-:-:S03]  /*1390*/  ULEA.HI UR5, UR5, UR4, URZ, 0x6 ;  /* 0x0000000405057291 */ /* 0x000fc6000f8f303f */
[----:B------:R-:W-:Y:S01]  /*13a0*/  UMOV UR4, URZ ;  /* 0x0000003f00047c82 */ /* 0x000fe20008000000 */
[----:B------:R-:W-:-:S03]  /*13b0*/  USHF.R.S32.HI UR9, URZ, 0x6, UR5 ;  /* 0x000000063f097899 */ /* 0x000fc60008011405 */
[----:B------:R-:W-:-:S09]  /*13c0*/  UMOV UR5, URZ ;  /* 0x0000003f00057c82 */ /* 0x000fd20008000000 */
.L_x_108:
[----:B01----:R-:W-:Y:S01]  /*13d0*/  LOP3.LUT R8, R0, 0x80, RZ, 0xc0, !PT ;  /* 0x0000008000087812 */ /* 0x003fe200078ec0ff */
[----:B------:R-:W0:Y:S01]  /*13e0*/  S2UR UR13, SR_CgaCtaId ;  /* 0x00000000000d79c3 */ /* 0x000e220000008800 */
[----:B------:R-:W-:Y:S01]  /*13f0*/  UMOV UR12, 0x400 ;  /* 0x00000400000c7882 */ /* 0x000fe20000000000 */
[----:B------:R-:W-:Y:S01]  /*1400*/  UMOV UR6, URZ ;  /* 0x0000003f00067c82 */ /* 0x000fe20008000000 */
[----:B------:R-:W-:Y:S01]  /*1410*/  SHF.R.U32.HI R8, RZ, 0x7, R8 ;  /* 0x00000007ff087819 */ /* 0x000fe20000011608 */
[----:B------:R-:W-:Y:S01]  /*1420*/  UMOV UR7, URZ ;  /* 0x0000003f00077c82 */ /* 0x000fe20008000000 */
[----:B------:R-:W-:Y:S01]  /*1430*/  UMOV UR18, UR5 ;  /* 0x0000000500127c82 */ /* 0x000fe20008000000 */
[----:B------:R-:W-:Y:S01]  /*1440*/  CS2R R16, SRZ ;  /* 0x0000000000107805 */ /* 0x000fe2000001ff00 */
[----:B---3--:R-:W-:Y:S01]  /*1450*/  IMAD.MOV.U32 R13, RZ, RZ, RZ ;  /* 0x000000ffff0d7224 */ /* 0x008fe200078e00ff */
[----:B------:R-:W1:Y:S01]  /*1460*/  LDC R9, c[0x0][0x28c] ;  /* 0x0000a300ff097b82 */ /* 0x000e620000000800 */
[----:B------:R-:W3:Y:S01]  /*1470*/  SHFL.IDX PT, R8, R8, RZ, 0x1f ;  /* 0x00001fff08087589 */ /* 0x000ee200000e0000 */
[----:B------:R-:W-:-:S02]  /*1480*/  CS2R R18, SRZ ;  /* 0x0000000000127805 */ /* 0x000fc4000001ff00 */
[----:B------:R-:W-:Y:S02]  /*1490*/  CS2R R20, SRZ ;  /* 0x0000000000147805 */ /* 0x000fe4000001ff00 */
[----:B------:R-:W-:Y:S02]  /*14a0*/  CS2R R22, SRZ ;  /* 0x0000000000167805 */ /* 0x000fe4000001ff00 */
[----:B------:R-:W-:Y:S02]  /*14b0*/  CS2R R56, SRZ ;  /* 0x0000000000387805 */ /* 0x000fe4000001ff00 */
[----:B------:R-:W-:Y:S02]  /*14c0*/  CS2R R58, SRZ ;  /* 0x00000000003a7805 */ /* 0x000fe4000001ff00 */
[----:B------:R-:W-:Y:S02]  /*14d0*/  CS2R R60, SRZ ;  /* 0x00000000003c7805 */ /* 0x000fe4000001ff00 */
[----:B------:R-:W-:-:S02]  /*14e0*/  CS2R R62, SRZ ;  /* 0x00000000003e7805 */ /* 0x000fc4000001ff00 */
[----:B------:R-:W-:Y:S02]  /*14f0*/  CS2R R64, SRZ ;  /* 0x0000000000407805 */ /* 0x000fe4000001ff00 */
[----:B------:R-:W-:Y:S02]  /*1500*/  CS2R R66, SRZ ;  /* 0x0000000000427805 */ /* 0x000fe4000001ff00 */
[----:B------:R-:W-:Y:S01]  /*1510*/  CS2R R68, SRZ ;  /* 0x0000000000447805 */ /* 0x000fe2000001ff00 */
[----:B------:R-:W-:Y:S01]  /*1520*/  IMAD.MOV.U32 R70, RZ, RZ, RZ ;  /* 0x000000ffff467224 */ /* 0x000fe200078e00ff */
[----:B------:R-:W-:Y:S01]  /*1530*/  CS2R R74, SRZ ;  /* 0x00000000004a7805 */ /* 0x000fe2000001ff00 */
[----:B------:R-:W-:Y:S01]  /*1540*/  IMAD.MOV.U32 R72, RZ, RZ, RZ ;  /* 0x000000ffff487224 */ /* 0x000fe200078e00ff */
[----:B------:R-:W-:Y:S02]  /*1550*/  CS2R R76, SRZ ;  /* 0x00000000004c7805 */ /* 0x000fe4000001ff00 */
[----:B------:R-:W-:Y:S01]  /*1560*/  CS2R R78, SRZ ;  /* 0x00000000004e7805 */ /* 0x000fe2000001ff00 */
[----:B------:R-:W-:Y:S01]  /*1570*/  IMAD.MOV.U32 R80, RZ, RZ, RZ ;  /* 0x000000ffff507224 */ /* 0x000fe200078e00ff */
[----:B----4-:R-:W-:Y:S01]  /*1580*/  CS2R R24, SRZ ;  /* 0x0000000000187805 */ /* 0x010fe2000001ff00 */
[----:B------:R-:W-:Y:S01]  /*1590*/  IMAD.U32 R14, RZ, RZ, UR4 ;  /* 0x00000004ff0e7e24 */ /* 0x000fe2000f8e00ff */
[----:B------:R-:W-:-:S02]  /*15a0*/  CS2R R26, SRZ ;  /* 0x00000000001a7805 */ /* 0x000fc4000001ff00 */
[----:B------:R-:W-:Y:S02]  /*15b0*/  CS2R R28, SRZ ;  /* 0x00000000001c7805 */ /* 0x000fe4000001ff00 */
[----:B------:R-:W-:Y:S02]  /*15c0*/  CS2R R30, SRZ ;  /* 0x00000000001e7805 */ /* 0x000fe4000001ff00 */
[----:B------:R-:W-:Y:S02]  /*15d0*/  CS2R R32, SRZ ;  /* 0x0000000000207805 */ /* 0x000fe4000001ff00 */
[----:B-1----:R-:W-:Y:S02]  /*15e0*/  ISETP.GE.AND P0, PT, R9, 0x1, PT ;  /* 0x000000010900780c */ /* 0x002fe40003f06270 */
[----:B------:R-:W-:Y:S02]  /*15f0*/  CS2R R34, SRZ ;  /* 0x0000000000227805 */ /* 0x000fe4000001ff00 */
[----:B---3--:R-:W-:-:S02]  /*1600*/  R2UR UR8, R8 ;  /* 0x00000000080872ca */ /* 0x008fc400000e0000 */
        /* <DEDUP_REMOVED lines=8> */
[----:B------:R-:W-:Y:S02]  /*1690*/  CS2R R52, SRZ ;  /* 0x0000000000347805 */ /* 0x000fe4000001ff00 */
[----:B------:R-:W-:Y:S01]  /*16a0*/  CS2R R54, SRZ ;  /* 0x0000000000367805 */ /* 0x000fe2000001ff00 */
[----:B------:R-:W-:-:S04]  /*16b0*/  ULEA.HI UR10, UR8, UR8, URZ, 0x1 ;  /* 0x00000008080a7291 */ /* 0x000fc8000f8f083f */
[----:B------:R-:W-:Y:S02]  /*16c0*/  ULOP3.LUT UR11, UR10, 0xffffe, URZ, 0xc0, !UPT ;  /* 0x000ffffe0a0b7892 */ /* 0x000fe4000f8ec03f */
[----:B0-----:R-:W-:Y:S02]  /*16d0*/  ULEA UR10, UR13, UR12, 0x18 ;  /* 0x0000000c0d0a7291 */ /* 0x001fe4000f8ec03f */
[----:B------:R-:W-:-:S03]  /*16e0*/  UIADD3 UR11, UR8, -UR11, URZ ;  /* 0x8000000b080b7290 */ /* 0x000fc6000fffe03f */
[----:B------:R-:W-:Y:S01]  /*16f0*/  UMOV UR8, URZ ;  /* 0x0000003f00087c82 */ /* 0x000fe20008000000 */
[----:B------:R-:W-:-:S04]  /*1700*/  ULEA UR11, UR11, UR10, 0xc ;  /* 0x0000000a0b0b7291 */ /* 0x000fc8000f8e603f */
[----:B------:R-:W-:-:S04]  /*1710*/  UIADD3 UR11, UR11, 0x200, URZ ;  /* 0x000002000b0b7890 */ /* 0x000fc8000fffe03f */
[----:B------:R-:W-:-:S04]  /*1720*/  USHF.R.U32.HI UR11, URZ, 0x4, UR11 ;  /* 0x000000043f0b7899 */ /* 0x000fc8000801160b */
[----:B------:R-:W-:Y:S01]  /*1730*/  ULOP3.LUT UR11, UR11, 0x3fff, URZ, 0xc0, !UPT ;  /* 0x00003fff0b0b7892 */ /* 0x000fe2000f8ec03f */
[----:B------:R-:W-:Y:S11]  /*1740*/  @!P0 BRA `(.L_x_18) ;  /* 0x0000000400748947 */ /* 0x000ff60003800000 */
[----:B------:R-:W-:-:S13]  /*1750*/  ISETP.NE.AND P1, PT, R81, 0x3, PT ;  /* 0x000000035100780c */ /* 0x000fda0003f25270 */
[----:B------:R-:W-:Y:S05]  /*1760*/  @!P1 BRA `(.L_x_19) ;  /* 0x0000000000049947 */ /* 0x000fea0003800000 */
[----:B------:R-:W-:Y:S01]  /*1770*/  BPT.TRAP 0x1 ;  /* 0x000000040000795c */ /* 0x000fe20000300000 */
.L_x_19:
[----:B------:R-:W-:Y:S01]  /*1780*/  ULEA UR6, UR5, UR10, 0x3 ;  /* 0x0000000a05067291 */ /* 0x000fe2000f8e183f */
[----:B------:R-:W-:-:S05]  /*1790*/  IMAD.U32 R8, RZ, RZ, UR4 ;  /* 0x00000004ff087e24 */ /* 0x000fca000f8e00ff */
[----:B------:R-:W-:-:S04]  /*17a0*/  SHF.L.U32 R8, R8, 0x1f, RZ ;  /* 0x0000001f08087819 */ /* 0x000fc800000006ff */
[----:B------:R0:W1:Y:S01]  /*17b0*/  SYNCS.PHASECHK.TRANS64.TRYWAIT P0, [UR6], R8 ;  /* 0x00000008ff0075a7 */ /* 0x0000620008000146 */
[----:B------:R-:W-:Y:S05]  /*17c0*/  @!P1 BRA `(.L_x_20) ;  /* 0x0000000000049947 */ /* 0x000fea0003800000 */
[----:B------:R-:W-:Y:S01]  /*17d0*/  BPT.TRAP 0x1 ;  /* 0x000000040000795c */ /* 0x000fe20000300000 */
.L_x_20:
[----:B-1----:R-:W-:Y:S05]  /*17e0*/  @P0 BRA `(.L_x_21) ;  /* 0x0000000000080947 */ /* 0x002fea0003800000 */
[----:B------:R-:W1:Y:S02]  /*17f0*/  SYNCS.PHASECHK.TRANS64.TRYWAIT P0, [UR6], R8 ;  /* 0x00000008ff0075a7 */ /* 0x000e640008000146 */
[----:B-1----:R-:W-:Y:S05]  /*1800*/  @!P0 BRA `(.L_x_22) ;  /* 0x0000005c006c8947 */ /* 0x002fea0003800000 */
.L_x_21:
[----:B------:R-:W-:Y:S01]  /*1810*/  UIADD3 UR6, UR10, 0x24200, URZ ;  /* 0x000242000a067890 */ /* 0x000fe2000fffe03f */
[----:B------:R-:W-:Y:S01]  /*1820*/  WARPGROUP.ARRIVE ;  /* 0x00000000000079c5 */ /* 0x000fe20000000000 */
[----:B------:R-:W-:Y:S01]  /*1830*/  ULOP3.LUT UR12, UR11, 0x10000, URZ, 0xfc, !UPT ;  /* 0x000100000b0c7892 */ /* 0x000fe2000f8efc3f */
[----:B------:R-:W-:Y:S01]  /*1840*/  CS2R R16, SRZ ;  /* 0x0000000000107805 */ /* 0x000fe2000001ff00 */
[----:B------:R-:W-:Y:S01]  /*1850*/  USHF.R.U32.HI UR6, URZ, 0x4, UR6 ;  /* 0x000000043f067899 */ /* 0x000fe20008011606 */
[----:B------:R-:W-:Y:S01]  /*1860*/  IMAD.MOV.U32 R13, RZ, RZ, RZ ;  /* 0x000000ffff0d7224 */ /* 0x000fe200078e00ff */
[----:B------:R-:W-:Y:S01]  /*1870*/  ULEA UR12, UR5, UR12, 0x9 ;  /* 0x0000000c050c7291 */ /* 0x000fe2000f8e483f */
[----:B------:R-:W-:Y:S01]  /*1880*/  CS2R R18, SRZ ;  /* 0x0000000000127805 */ /* 0x000fe2000001ff00 */
[----:B------:R-:W-:Y:S01]  /*1890*/  ULOP3.LUT UR6, UR6, 0x3fff, URZ, 0xc0, !UPT ;  /* 0x00003fff06067892 */ /* 0x000fe2000f8ec03f */
[----:B------:R-:W-:Y:S01]  /*18a0*/  CS2R R20, SRZ ;  /* 0x0000000000147805 */ /* 0x000fe2000001ff00 */
[----:B------:R-:W-:Y:S01]  /*18b0*/  UMOV UR13, 0x80000020 ;  /* 0x80000020000d7882 */ /* 0x000fe20000000000 */
[----:B------:R-:W-:Y:S01]  /*18c0*/  UMOV UR15, 0x80000020 ;  /* 0x80000020000f7882 */ /* 0x000fe20000000000 */
[----:B------:R-:W-:Y:S01]  /*18d0*/  ULOP3.LUT UR6, UR6, 0x10000, URZ, 0xfc, !UPT ;  /* 0x0001000006067892 */ /* 0x000fe2000f8efc3f */
[----:B------:R-:W-:Y:S01]  /*18e0*/  CS2R R22, SRZ ;  /* 0x0000000000167805 */ /* 0x000fe2000001ff00 */
[----:B------:R-:W-:Y:S01]  /*18f0*/  ULDC UR7, c[0x0][0x50c] ;  /* 0x0001430000077ab9 */ /* 0x000fe20000000800 */
[----:B------:R-:W-:Y:S01]  /*1900*/  CS2R R56, SRZ ;  /* 0x0000000000387805 */ /* 0x000fe2000001ff00 */
[----:B------:R-:W-:Y:S01]  /*1910*/  ULEA UR14, UR5, UR6, 0x8 ;  /* 0x00000006050e7291 */ /* 0x000fe2000f8e403f */
[----:B------:R-:W-:Y:S01]  /*1920*/  CS2R R58, SRZ ;  /* 0x00000000003a7805 */ /* 0x000fe2000001ff00 */
[----:B------:R-:W-:Y:S01]  /*1930*/  UISETP.NE.AND UP0, UPT, UR7, 0x2, UPT ;  /* 0x000000020700788c */ /* 0x000fe2000bf05270 */
[----:B------:R-:W-:Y:S01]  /*1940*/  CS2R R60, SRZ ;  /* 0x00000000003c7805 */ /* 0x000fe2000001ff00 */
[----:B------:R-:W-:Y:S01]  /*1950*/  UMOV UR6, 0x2 ;  /* 0x0000000200067882 */ /* 0x000fe20000000000 */
[----:B------:R-:W-:Y:S01]  /*1960*/  CS2R R62, SRZ ;  /* 0x00000000003e7805 */ /* 0x000fe2000001ff00 */
[----:B------:R-:W-:Y:S01]  /*1970*/  USEL UR7, URZ, 0x1, UP0 ;  /* 0x000000013f077887 */ /* 0x000fe20008000000 */
[----:B------:R-:W-:-:S02]  /*1980*/  CS2R R64, SRZ ;  /* 0x0000000000407805 */ /* 0x000fc4000001ff00 */
[----:B------:R-:W-:Y:S01]  /*1990*/  CS2R R66, SRZ ;  /* 0x0000000000427805 */ /* 0x000fe2000001ff00 */
[----:B------:R-:W-:Y:S01]  /*19a0*/  QGMMA.64x64x32.F32.E5M2.E5M2 R24, gdesc[UR12], RZ, !UPT ;  /* 0x00e000000c1879f3 */ /* 0x000fe2000c7038ff */
[----:B------:R-:W-:Y:S01]  /*19b0*/  UIADD3 UR12, UR12, 0x2, URZ ;  /* 0x000000020c0c7890 */ /* 0x000fe2000fffe03f */
[----:B------:R-:W-:Y:S02]  /*19c0*/  CS2R R68, SRZ ;  /* 0x0000000000447805 */ /* 0x000fe4000001ff00 */
[----:B------:R-:W-:Y:S01]  /*19d0*/  ISETP.NE.AND P0, PT, RZ, UR7, PT ;  /* 0x00000007ff007c0c */ /* 0x000fe2000bf05270 */
[----:B------:R-:W-:Y:S01]  /*19e0*/  UIADD3 UR14, UR14, 0x2, URZ ;  /* 0x000000020e0e7890 */ /* 0x000fe2000fffe03f */
[----:B------:R-:W-:Y:S01]  /*19f0*/  IMAD.MOV.U32 R70, RZ, RZ, RZ ;  /* 0x000000ffff467224 */ /* 0x000fe200078e00ff */
[----:B------:R-:W-:Y:S01]  /*1a00*/  UMOV UR13, 0x80000020 ;  /* 0x80000020000d7882 */ /* 0x000fe20000000000 */
[----:B------:R-:W-:Y:S01]  /*1a10*/  UMOV UR15, 0x80000020 ;  /* 0x80000020000f7882 */ /* 0x000fe20000000000 */
[----:B------:R-:W-:Y:S01]  /*1a20*/  IMAD.MOV.U32 R72, RZ, RZ, RZ ;  /* 0x000000ffff487224 */ /* 0x000fe200078e00ff */
[----:B------:R-:W-:-:S02]  /*1a30*/  CS2R R74, SRZ ;  /* 0x00000000004a7805 */ /* 0x000fc4000001ff00 */
[----:B------:R-:W-:Y:S02]  /*1a40*/  CS2R R76, SRZ ;  /* 0x00000000004c7805 */ /* 0x000fe4000001ff00 */
[----:B------:R-:W-:Y:S01]  /*1a50*/  CS2R R78, SRZ ;  /* 0x00000000004e7805 */ /* 0x000fe2000001ff00 */
[----:B------:R-:W-:Y:S01]  /*1a60*/  IMAD.MOV.U32 R80, RZ, RZ, RZ ;  /* 0x000000ffff507224 */ /* 0x000fe200078e00ff */
[----:B------:R-:W-:Y:S01]  /*1a70*/  QGMMA.64x64x32.F32.E5M2.E5M2 R24, gdesc[UR12], R24, gsb0 ;  /* 0x00e000000c1879f3 */ /* 0x000fe20008003818 */
[----:B------:R-:W-:Y:S05]  /*1a80*/  @!P0 BRA `(.L_x_23) ;  /* 0x0000000000888947 */ /* 0x000fea0003800000 */
[----:B------:R-:W-:Y:S02]  /*1a90*/  WARPGROUP.DEPBAR.LE gsb0, 0x0 ;  /* 0x00008000000079c5 */ /* 0x000fe40000010000 */
[----:B------:R-:W-:-:S01]  /*1aa0*/  FADD R79, RZ, R24 ;  /* 0x00000018ff4f7221 */ /* 0x000fc20000000000 */
[----:B------:R-:W-:Y:S01]  /*1ab0*/  FADD R80, RZ, R25 ;  /* 0x00000019ff507221 */ /* 0x000fe20000000000 */
        /* <DEDUP_REMOVED lines=30> */
[----:B------:R-:W-:-:S06]  /*1ca0*/  UMOV UR6, URZ ;  /* 0x0000003f00067c82 */ /* 0x000fcc0008000000 */
.L_x_23:
[----:B------:R-:W-:-:S04]  /*1cb0*/  UIADD3 UR18, UR5, 0x1, URZ ;  /* 0x0000000105127890 */ /* 0x000fc8000fffe03f */
[----:B------:R-:W-:-:S04]  /*1cc0*/  UISETP.NE.AND UP0, UPT, UR18, 0x12, UPT ;  /* 0x000000121200788c */ /* 0x000fc8000bf05270 */
[----:B------:R-:W-:Y:S02]  /*1cd0*/  USEL UR8, URZ, 0x1, UP0 ;  /* 0x000000013f087887 */ /* 0x000fe40008000000 */
[----:B------:R-:W-:Y:S02]  /*1ce0*/  USEL UR18, UR18, URZ, UP0 ;  /* 0x0000003f12127287 */ /* 0x000fe40008000000 */
[----:B------:R-:W-:-:S06]  /*1cf0*/  ULOP3.LUT UR8, UR4, UR8, URZ, 0x3c, !UPT ;  /* 0x0000000804087292 */ /* 0x000fcc000f8e3c3f */
[----:B------:R-:W-:Y:S01]  /*1d00*/  IMAD.U32 R14, RZ, RZ, UR8 ;  /* 0x00000008ff0e7e24 */ /* 0x000fe2000f8e00ff */
[----:B------:R-:W-:-:S06]  /*1d10*/  UMOV UR8, 0x1 ;  /* 0x0000000100087882 */ /* 0x000fcc0000000000 */
.L_x_18:
[----:B------:R-:W-:-:S04]  /*1d20*/  UISETP.LT.AND UP0, UPT, UR9, 0x1, UPT ;  /* 0x000000010900788c */ /* 0x000fc8000bf01270 */
[----:B------:R-:W-:-:S04]  /*1d30*/  USEL UR12, UR9, 0x1, UP0 ;  /* 0x00000001090c7887 */ /* 0x000fc80008000000 */
[----:B------:R-:W-:-:S04]  /*1d40*/  UIADD3 UR12, UR9, -UR12, URZ ;  /* 0x8000000c090c7290 */ /* 0x000fc8000fffe03f */
[----:B------:R-:W-:-:S06]  /*1d50*/  UISETP.GE.AND UP0, UPT, UR12, 0x1, UPT ;  /* 0x000000010c00788c */ /* 0x000fcc000bf06270 */
[----:B------:R-:W-:-:S13]  /*1d60*/  PLOP3.LUT P0, PT, PT, PT, UP0, 0x80, 0x0 ;  /* 0x000000000000781c */ /* 0x000fda0003f0f008 */
[----:B------:R-:W-:Y:S05]  /*1d70*/  @!P0 BRA `(.L_x_24) ;  /* 0x0000000400888947 */ /* 0x000fea0003800000 */
[----:B01----:R-:W-:Y:S01]  /*1d80*/  IMAD.U32 R8, RZ, RZ, UR12 ;  /* 0x0000000cff087e24 */ /* 0x003fe2000f8e00ff */
[----:B------:R-:W-:Y:S01]  /*1d90*/  ULDC UR19, c[0x0][0x50c] ;  /* 0x0001430000137ab9 */ /* 0x000fe20000000800 */
[----:B------:R-:W-:-:S07]  /*1da0*/  IMAD.U32 R9, RZ, RZ, UR5 ;  /* 0x00000005ff097e24 */ /* 0x000fce000f8e00ff */
.L_x_32:
[----:B------:R-:W-:-:S13]  /*1db0*/  ISETP.NE.AND P1, PT, R81, 0x3, PT ;  /* 0x000000035100780c */ /* 0x000fda0003f25270 */
[----:B------:R-:W-:Y:S05]  /*1dc0*/  @!P1 BRA `(.L_x_25) ;  /* 0x0000000000049947 */ /* 0x000fea0003800000 */
[----:B------:R-:W-:Y:S01]  /*1dd0*/  BPT.TRAP 0x1 ;  /* 0x000000040000795c */ /* 0x000fe20000300000 */
.L_x_25:
[----:B------:R-:W0:Y:S01]  /*1de0*/  S2UR UR12, SR_CgaCtaId ;  /* 0x00000000000c79c3 */ /* 0x000e220000008800 */
[----:B------:R-:W-:Y:S01]  /*1df0*/  UMOV UR10, 0x400 ;  /* 0x00000400000a7882 */ /* 0x000fe20000000000 */
[----:B------:R-:W-:Y:S01]  /*1e00*/  SHF.L.U32 R10, R14, 0x1f, RZ ;  /* 0x0000001f0e0a7819 */ /* 0x000fe200000006ff */
[----:B0-----:R-:W-:-:S04]  /*1e10*/  ULEA UR10, UR12, UR10, 0x18 ;  /* 0x0000000a0c0a7291 */ /* 0x001fc8000f8ec03f */
[----:B------:R-:W-:-:S09]  /*1e20*/  ULEA UR12, UR18, UR10, 0x3 ;  /* 0x0000000a120c7291 */ /* 0x000fd2000f8e183f */
[----:B------:R0:W1:Y:S01]  /*1e30*/  SYNCS.PHASECHK.TRANS64.TRYWAIT P0, [UR12], R10 ;  /* 0x0000000aff0075a7 */ /* 0x000062000800014c */
[----:B------:R-:W-:Y:S05]  /*1e40*/  @!P1 BRA `(.L_x_26) ;  /* 0x0000000000049947 */ /* 0x000fea0003800000 */
[----:B------:R-:W-:Y:S01]  /*1e50*/  BPT.TRAP 0x1 ;  /* 0x000000040000795c */ /* 0x000fe20000300000 */
.L_x_26:
[----:B-1----:R-:W-:Y:S05]  /*1e60*/  @P0 BRA `(.L_x_27) ;  /* 0x0000000000080947 */ /* 0x002fea0003800000 */
[----:B------:R-:W1:Y:S02]  /*1e70*/  SYNCS.PHASECHK.TRANS64.TRYWAIT P0, [UR12], R10 ;  /* 0x0000000aff0075a7 */ /* 0x000e64000800014c */
[----:B-1----:R-:W-:Y:S05]  /*1e80*/  @!P0 BRA `(.L_x_28) ;  /* 0x0000005400e48947 */ /* 0x002fea0003800000 */
.L_x_27:
[----:B------:R-:W-:Y:S01]  /*1e90*/  UIADD3 UR12, UR10, 0x24200, URZ ;  /* 0x000242000a0c7890 */ /* 0x000fe2000fffe03f */
[----:B------:R-:W-:Y:S01]  /*1ea0*/  WARPGROUP.ARRIVE ;  /* 0x00000000000079c5 */ /* 0x000fe20000000000 */
[----:B------:R-:W-:Y:S02]  /*1eb0*/  UISETP.NE.AND UP0, UPT, UR7, URZ, UPT ;  /* 0x0000003f0700728c */ /* 0x000fe4000bf05270 */
[----:B------:R-:W-:Y:S02]  /*1ec0*/  USHF.R.U32.HI UR12, URZ, 0x4, UR12 ;  /* 0x000000043f0c7899 */ /* 0x000fe4000801160c */
[----:B------:R-:W-:Y:S02]  /*1ed0*/  USEL UR8, UR8, URZ, !UP0 ;  /* 0x0000003f08087287 */ /* 0x000fe4000c000000 */
[----:B------:R-:W-:Y:S02]  /*1ee0*/  ULOP3.LUT UR7, UR12, 0x3fff, URZ, 0xc0, !UPT ;  /* 0x00003fff0c077892 */ /* 0x000fe4000f8ec03f */
[----:B------:R-:W-:-:S02]  /*1ef0*/  ULOP3.LUT UR12, UR11, 0x10000, URZ, 0xfc, !UPT ;  /* 0x000100000b0c7892 */ /* 0x000fc4000f8efc3f */
[----:B------:R-:W-:Y:S02]  /*1f00*/  ULOP3.LUT UR7, UR7, 0x10000, URZ, 0xfc, !UPT ;  /* 0x0001000007077892 */ /* 0x000fe4000f8efc3f */
[----:B------:R-:W-:Y:S02]  /*1f10*/  UISETP.NE.U32.AND UP0, UPT, UR8, URZ, UPT ;  /* 0x0000003f0800728c */ /* 0x000fe4000bf05070 */
[----:B------:R-:W-:Y:S02]  /*1f20*/  ULEA UR12, UR18, UR12, 0x9 ;  /* 0x0000000c120c7291 */ /* 0x000fe4000f8e483f */
[----:B------:R-:W-:Y:S01]  /*1f30*/  ULEA UR14, UR18, UR7, 0x8 ;  /* 0x00000007120e7291 */ /* 0x000fe2000f8e403f */
[----:B------:R-:W-:Y:S01]  /*1f40*/  UMOV UR13, 0x80000020 ;  /* 0x80000020000d7882 */ /* 0x000fe20000000000 */
[----:B------:R-:W-:Y:S01]  /*1f50*/  UMOV UR15, 0x80000020 ;  /* 0x80000020000f7882 */ /* 0x000fe20000000000 */
[----:B------:R-:W-:-:S06]  /*1f60*/  UIADD3 UR6, UR6, 0x2, URZ ;  /* 0x0000000206067890 */ /* 0x000fcc000fffe03f */
[----:B------:R-:W-:Y:S01]  /*1f70*/  QGMMA.64x64x32.F32.E5M2.E5M2 R24, gdesc[UR12], R24, UP0 ;  /* 0x00e000000c1879f3 */ /* 0x000fe2000bf03818 */
[----:B------:R-:W-:Y:S02]  /*1f80*/  UIADD3 UR12, UR12, 0x2, URZ ;  /* 0x000000020c0c7890 */ /* 0x000fe4000fffe03f */
[----:B------:R-:W-:Y:S01]  /*1f90*/  UIADD3 UR14, UR14, 0x2, URZ ;  /* 0x000000020e0e7890 */ /* 0x000fe2000fffe03f */
[----:B------:R-:W-:Y:S01]  /*1fa0*/  UMOV UR13, 0x80000020 ;  /* 0x80000020000d7882 */ /* 0x000fe20000000000 */
[----:B------:R-:W-:Y:S01]  /*1fb0*/  UMOV UR15, 0x80000020 ;  /* 0x80000020000f7882 */ /* 0x000fe20000000000 */
[----:B------:R-:W-:-:S04]  /*1fc0*/  UISETP.NE.AND UP0, UPT, UR6, UR19, UPT ;  /* 0x000000130600728c */ /* 0x000fc8000bf05270 */
[----:B------:R-:W-:-:S06]  /*1fd0*/  USEL UR7, URZ, 0x1, UP0 ;  /* 0x000000013f077887 */ /* 0x000fcc0008000000 */
[----:B------:R-:W-:Y:S01]  /*1fe0*/  ISETP.NE.AND P0, PT, RZ, UR7, PT ;  /* 0x00000007ff007c0c */ /* 0x000fe2000bf05270 */
[----:B------:R-:W-:Y:S03]  /*1ff0*/  QGMMA.64x64x32.F32.E5M2.E5M2 R24, gdesc[UR12], R24, gsb0 ;  /* 0x00e000000c1879f3 */ /* 0x000fe60008003818 */
[----:B------:R-:W-:-:S09]  /*2000*/  WARPGROUP.DEPBAR.LE gsb0, 0x1 ;  /* 0x00008000000079c5 */ /* 0x000fd20000010100 */
[----:B------:R-:W-:Y:S05]  /*2010*/  @!P0 BRA `(.L_x_29) ;  /* 0x0000000000888947 */ /* 0x000fea0003800000 */
[----:B------:R-:W-:Y:S02]  /*2020*/  WARPGROUP.DEPBAR.LE gsb0, 0x0 ;  /* 0x00008000000079c5 */ /* 0x000fe40000010000 */
[----:B------:R-:W-:-:S01]  /*2030*/  FADD R79, R24, R79 ;  /* 0x0000004f184f7221 */ /* 0x000fc20000000000 */
[----:B------:R-:W-:Y:S01]  /*2040*/  FADD R80, R25, R80 ;  /* 0x0000005019507221 */ /* 0x000fe20000000000 */
        /* <DEDUP_REMOVED lines=30> */
[----:B------:R-:W-:-:S06]  /*2230*/  UMOV UR6, URZ ;  /* 0x0000003f00067c82 */ /* 0x000fcc0008000000 */
.L_x_29:
[----:B------:R-:W-:Y:S05]  /*2240*/  @!P1 BRA `(.L_x_30) ;  /* 0x0000000000049947 */ /* 0x000fea0003800000 */
[----:B------:R-:W-:Y:S01]  /*2250*/  BPT.TRAP 0x1 ;  /* 0x000000040000795c */ /* 0x000fe20000300000 */
.L_x_30:
[----:B------:R-:W-:-:S13]  /*2260*/  ISETP.NE.AND P0, PT, R6, RZ, PT ;  /* 0x000000ff0600720c */ /* 0x000fda0003f05270 */
[----:B01----:R-:W-:-:S05]  /*2270*/  @P0 LEA R10, R9, UR10, 0x3 ;  /* 0x0000000a090a0c11 */ /* 0x003fca000f8e18ff */
[----:B------:R-:W-:-:S05]  /*2280*/  @P0 VIADD R10, R10, 0x90 ;  /* 0x000000900a0a0836 */ /* 0x000fca0000000000 */
[----:B------:R-:W-:-:S04]  /*2290*/  @P0 PRMT R10, R3, 0x654, R10 ;  /* 0x00000654030a0816 */ /* 0x000fc8000000000a */
[----:B------:R0:W-:Y:S01]  /*22a0*/  @P0 SYNCS.ARRIVE.TRANS64.RED.A1T0 RZ, [R10+URZ], RZ ;  /* 0x000000ff0aff09a7 */ /* 0x0001e2000810043f */
[----:B------:R-:W-:-:S13]  /*22b0*/  ISETP.GT.U32.AND P0, PT, R2, 0x1, PT ;  /* 0x000000010200780c */ /* 0x000fda0003f04070 */
[----:B0-----:R-:W-:Y:S05]  /*22c0*/  @P0 BRA `(.L_x_31) ;  /* 0x0000000000040947 */ /* 0x001fea0003800000 */
[----:B------:R-:W-:Y:S01]  /*22d0*/  BPT.TRAP 0x1 ;  /* 0x000000040000795c */ /* 0x000fe20000300000 */
.L_x_31:
[----:B------:R-:W-:Y:S01]  /*22e0*/  UIADD3 UR18, UR18, 0x1, URZ ;  /* 0x0000000112127890 */ /* 0x000fe2000fffe03f */
[C---:B------:R-:W-:Y:S01]  /*22f0*/  ISETP.GT.AND P1, PT, R8.reuse, 0x1, PT ;  /* 0x000000010800780c */ /* 0x040fe20003f24270 */
[----:B------:R-:W-:Y:S02]  /*2300*/  VIADD R9, R9, 0x1 ;  /* 0x0000000109097836 */ /* 0x000fe40000000000 */
[----:B------:R-:W-:Y:S01]  /*2310*/  UISETP.NE.AND UP0, UPT, UR18, 0x12, UPT ;  /* 0x000000121200788c */ /* 0x000fe2000bf05270 */
[----:B------:R-:W-:Y:S02]  /*2320*/  VIADD R8, R8, 0xffffffff ;  /* 0xffffffff08087836 */ /* 0x000fe40000000000 */
[C---:B------:R-:W-:Y:S01]  /*2330*/  ISETP.NE.AND P0, PT, R9.reuse, 0x12, PT ;  /* 0x000000120900780c */ /* 0x040fe20003f05270 */
[----:B------:R-:W-:Y:S02]  /*2340*/  USEL UR8, URZ, 0x1, UP0 ;  /* 0x000000013f087887 */ /* 0x000fe40008000000 */
[----:B------:R-:W-:Y:S01]  /*2350*/  USEL UR18, UR18, URZ, UP0 ;  /* 0x0000003f12127287 */ /* 0x000fe20008000000 */
[----:B------:R-:W-:-:S03]  /*2360*/  SEL R9, R9, RZ, P0 ;  /* 0x000000ff09097207 */ /* 0x000fc60000000000 */
[----:B------:R-:W-:Y:S01]  /*2370*/  LOP3.LUT R14, R14, UR8, RZ, 0x3c, !PT ;  /* 0x000000080e0e7c12 */ /* 0x000fe2000f8e3cff */
[----:B------:R-:W-:Y:S01]  /*2380*/  UMOV UR8, 0x1 ;  /* 0x0000000100087882 */ /* 0x000fe20000000000 */
[----:B------:R-:W-:Y:S06]  /*2390*/  @P1 BRA `(.L_x_32) ;  /* 0xfffffff800841947 */ /* 0x000fec000383ffff */
.L_x_24:
[----:B------:R-:W-:Y:S01]  /*23a0*/  UISETP.NE.AND UP0, UPT, UR6, URZ, UPT ;  /* 0x0000003f0600728c */ /* 0x000fe2000bf05270 */
[----:B01----:R-:W0:Y:S03]  /*23b0*/  LDC R8, c[0x0][0x28c] ;  /* 0x0000a300ff087b82 */ /* 0x003e260000000800 */
[----:B------:R-:W-:-:S06]  /*23c0*/  USEL UR6, URZ, 0x1, !UP0 ;  /* 0x000000013f067887 */ /* 0x000fcc000c000000 */
[----:B------:R-:W-:Y:S02]  /*23d0*/  ISETP.NE.AND P0, PT, RZ, UR6, PT ;  /* 0x00000006ff007c0c */ /* 0x000fe4000bf05270 */
[----:B0-----:R-:W-:-:S11]  /*23e0*/  ISETP.GE.AND P1, PT, R8, 0x1, PT ;  /* 0x000000010800780c */ /* 0x001fd60003f26270 */
[----:B------:R-:W-:Y:S05]  /*23f0*/  @!P0 BRA `(.L_x_33) ;  /* 0x0000000000848947 */ /* 0x000fea0003800000 */
[----:B------:R-:W-:Y:S02]  /*2400*/  WARPGROUP.DEPBAR.LE gsb0, 0x0 ;  /* 0x00008000000079c5 */ /* 0x000fe40000010000 */
[----:B------:R-:W-:Y:S01]  /*2410*/  FADD R79, R24, R79 ;  /* 0x0000004f184f7221 */ /* 0x000fe20000000000 */
        /* <DEDUP_REMOVED lines=30> */
[----:B------:R-:W-:-:S07]  /*2600*/  FADD R16, R16, R55 ;  /* 0x0000003710107221 */ /* 0x000fce0000000000 */
.L_x_33:
[----:B------:R-:W-:Y:S02]  /*2610*/  WARPGROUP.DEPBAR.LE gsb0, 0x0 ;  /* 0x00008000000079c5 */ /* 0x000fe40000010000 */
[----:B------:R-:W-:Y:S05]  /*2620*/  @!P1 BRA `(.L_x_34) ;  /* 0x0000000000549947 */ /* 0x000fea0003800000 */
[----:B------:R-:W-:-:S13]  /*2630*/  ISETP.NE.AND P0, PT, R81, 0x3, PT ;  /* 0x000000035100780c */ /* 0x000fda0003f05270 */
[----:B------:R-:W-:Y:S05]  /*2640*/  @!P0 BRA `(.L_x_35) ;  /* 0x0000000000048947 */ /* 0x000fea0003800000 */
[----:B------:R-:W-:Y:S01]  /*2650*/  BPT.TRAP 0x1 ;  /* 0x000000040000795c */ /* 0x000fe20000300000 */
.L_x_35:
[----:B------:R-:W-:Y:S01]  /*2660*/  ISETP.NE.AND P0, PT, R6, RZ, PT ;  /* 0x000000ff0600720c */ /* 0x000fe20003f05270 */
[----:B------:R-:W-:Y:S01]  /*2670*/  BSSY B0, `(.L_x_36) ;  /* 0x000000e000007945 */ /* 0x000fe20003800000 */
[----:B------:R-:W-:-:S11]  /*2680*/  ISETP.GT.U32.AND P1, PT, R2, 0x1, PT ;  /* 0x000000010200780c */ /* 0x000fd60003f24070 */
[----:B------:R-:W-:Y:S05]  /*2690*/  @!P0 BRA `(.L_x_37) ;  /* 0x00000000002c8947 */ /* 0x000fea0003800000 */
[----:B------:R-:W-:-:S04]  /*26a0*/  UISETP.LT.AND UP0, UPT, UR9, 0x1, UPT ;  /* 0x000000010900788c */ /* 0x000fc8000bf01270 */
[----:B------:R-:W-:-:S04]  /*26b0*/  USEL UR8, UR9, 0x1, UP0 ;  /* 0x0000000109087887 */ /* 0x000fc80008000000 */
[----:B------:R-:W-:-:S04]  /*26c0*/  UIADD3 UR8, UR5, UR9, -UR8 ;  /* 0x0000000905087290 */ /* 0x000fc8000fffe808 */
[----:B------:R-:W-:-:S04]  /*26d0*/  UIMAD.WIDE.U32 UR6, UR8, 0x38e38e39, URZ ;  /* 0x38e38e39080678a5 */ /* 0x000fc8000f8e003f */
[----:B------:R-:W-:-:S04]  /*26e0*/  USHF.R.U32.HI UR6, URZ, 0x2, UR7 ;  /* 0x000000023f067899 */ /* 0x000fc80008011607 */
[----:B------:R-:W-:-:S04]  /*26f0*/  UIMAD UR8, UR6, -0x12, UR8 ;  /* 0xffffffee060878a4 */ /* 0x000fc8000f8e0208 */
[----:B------:R-:W-:-:S04]  /*2700*/  ULEA UR8, UR8, UR10, 0x3 ;  /* 0x0000000a08087291 */ /* 0x000fc8000f8e183f */
[----:B------:R-:W-:-:S06]  /*2710*/  UIADD3 UR8, UR8, 0x90, URZ ;  /* 0x0000009008087890 */ /* 0x000fcc000fffe03f */
[----:B------:R-:W-:-:S05]  /*2720*/  IMAD.U32 R8, RZ, RZ, UR8 ;  /* 0x00000008ff087e24 */ /* 0x000fca000f8e00ff */
[----:B------:R-:W-:-:S04]  /*2730*/  PRMT R8, R3, 0x654, R8 ;  /* 0x0000065403087816 */ /* 0x000fc80000000008 */
[----:B------:R0:W-:Y:S03]  /*2740*/  SYNCS.ARRIVE.TRANS64.RED.A1T0 RZ, [R8+URZ], RZ ;  /* 0x000000ff08ff79a7 */ /* 0x0001e6000810043f */
.L_x_37:
[----:B------:R-:W-:Y:S05]  /*2750*/  BSYNC B0 ;  /* 0x0000000000007941 */ /* 0x000fea0003800000 */
.L_x_36:
[----:B------:R-:W-:Y:S05]  /*2760*/  @P1 BRA `(.L_x_34) ;  /* 0x0000000000041947 */ /* 0x000fea0003800000 */
[----:B------:R-:W-:Y:S01]  /*2770*/  BPT.TRAP 0x1 ;  /* 0x000000040000795c */ /* 0x000fe20000300000 */
.L_x_34:
[----:B------:R-:W1:Y:S01]  /*2780*/  LDC R24, c[0x0][0x288] ;  /* 0x0000a200ff187b82 */ /* 0x000e620000000800 */
[C---:B------:R-:W-:Y:S01]  /*2790*/  LOP3.LUT R14, R0.reuse, 0x3, RZ, 0xc0, !PT ;  /* 0x00000003000e7812 */ /* 0x040fe200078ec0ff */
[----:B------:R-:W-:Y:S01]  /*27a0*/  IMAD.SHL.U32 R25, R15, 0x40, RZ ;  /* 0x000000400f197824 */ /* 0x000fe200078e00ff */
[--C-:B0-----:R-:W-:Y:S01]  /*27b0*/  SHF.R.U32.HI R8, RZ, 0x2, R0.reuse ;  /* 0x00000002ff087819 */ /* 0x101fe20000011600 */
[----:B------:R-:W-:Y:S01]  /*27c0*/  UIADD3 UR5, UR9, UR5, URZ ;  /* 0x0000000509057290 */ /* 0x000fe2000fffe03f */
[----:B------:R-:W-:Y:S01]  /*27d0*/  LOP3.LUT R10, R0, 0x60, RZ, 0xc0, !PT ;  /* 0x00000060000a7812 */ /* 0x000fe200078ec0ff */
[----:B------:R-:W-:Y:S01]  /*27e0*/  ULDC UR12, c[0x0][0x284] ;  /* 0x0000a100000c7ab9 */ /* 0x000fe20000000800 */
[----:B------:R-:W-:Y:S01]  /*27f0*/  SHF.R.U32.HI R11, RZ, 0x7, R0 ;  /* 0x00000007ff0b7819 */ /* 0x000fe20000011600 */
[----:B------:R-:W-:Y:S01]  /*2800*/  UISETP.GT.U32.AND UP0, UPT, UR5, 0x11, UPT ;  /* 0x000000110500788c */ /* 0x000fe2000bf04070 */
[----:B------:R-:W-:Y:S01]  /*2810*/  LOP3.LUT R9, R8, 0x7, RZ, 0xc0, !PT ;  /* 0x0000000708097812 */ /* 0x000fe200078ec0ff */
[----:B------:R-:W-:Y:S01]  /*2820*/  UISETP.GE.U32.AND UP1, UPT, UR9, 0x12, UPT ;  /* 0x000000120900788c */ /* 0x000fe2000bf26070 */
[----:B------:R-:W-:Y:S01]  /*2830*/  SHF.R.U32.HI R10, RZ, 0x1, R10 ;  /* 0x00000001ff0a7819 */ /* 0x000fe2000001160a */
[----:B------:R-:W-:Y:S01]  /*2840*/  UISETP.LT.U32.AND UP0, UPT, UR9, 0x12, UP0 ;  /* 0x000000120900788c */ /* 0x000fe20008701070 */
[----:B------:R-:W-:Y:S01]  /*2850*/  LOP3.LUT R8, R11, 0x1, RZ, 0xc0, !PT ;  /* 0x000000010b087812 */ /* 0x000fe200078ec0ff */
[----:B------:R-:W-:Y:S01]  /*2860*/  ULDC.64 UR10, c[0x0][0x5d0] ;  /* 0x00017400000a7ab9 */ /* 0x000fe20000000a00 */
[----:B------:R-:W-:Y:S01]  /*2870*/  IADD3 R27, RZ, -R10, -R9 ;  /* 0x8000000aff1b7210 */ /* 0x000fe20007ffe809 */
[----:B------:R-:W-:Y:S01]  /*2880*/  UIMAD.WIDE.U32 UR6, UR5, 0x38e38e39, URZ ;  /* 0x38e38e39050678a5 */ /* 0x000fe2000f8e003f */
[----:B------:R-:W-:Y:S01]  /*2890*/  SHF.R.S32.HI R32, RZ, 0x1f, R73 ;  /* 0x0000001fff207819 */ /* 0x000fe20000011449 */
[----:B------:R-:W-:Y:S01]  /*28a0*/  USEL UR8, URZ, 0x1, !UP0 ;  /* 0x000000013f087887 */ /* 0x000fe2000c000000 */
[C---:B------:R-:W-:Y:S01]  /*28b0*/  IMAD.SHL.U32 R26, R8.reuse, 0x40, RZ ;  /* 0x00000040081a7824 */ /* 0x040fe200078e00ff */
[----:B------:R-:W-:Y:S01]  /*28c0*/  USHF.R.U32.HI UR6, URZ, 0x2, UR7 ;  /* 0x000000023f067899 */ /* 0x000fe20008011607 */
[----:B------:R-:W-:Y:S01]  /*28d0*/  IMAD R27, R8, -0x40, R27 ;  /* 0xffffffc0081b7824 */ /* 0x000fe200078e021b */
[----:B------:R-:W-:Y:S01]  /*28e0*/  ULOP3.LUT UR4, UR4, UR8, URZ, 0x3c, !UPT ;  /* 0x0000000804047292 */ /* 0x000fe2000f8e3c3f */
[----:B------:R-:W-:Y:S01]  /*28f0*/  IMAD R8, R32, UR10, RZ ;  /* 0x0000000a20087c24 */ /* 0x000fe2000f8e02ff */
[----:B-1----:R-:W-:Y:S01]  /*2900*/  ISETP.GE.AND P0, PT, R25, R24, PT ;  /* 0x000000181900720c */ /* 0x002fe20003f06270 */
[----:B------:R-:W-:Y:S01]  /*2910*/  IMAD R28, R14, -0x2, R24 ;  /* 0xfffffffe0e1c7824 */ /* 0x000fe200078e0218 */
[----:B------:R-:W-:Y:S01]  /*2920*/  LOP3.LUT R11, R26, 0x40, R9, 0xe2, !PT ;  /* 0x000000401a0b7812 */ /* 0x000fe200078ee209 */
[C---:B------:R-:W-:Y:S01]  /*2930*/  IMAD.SHL.U32 R24, R71.reuse, 0x80, RZ ;  /* 0x0000008047187824 */ /* 0x040fe200078e00ff */
[----:B------:R-:W-:Y:S01]  /*2940*/  UIMAD UR5, UR6, -0x12, UR5 ;  /* 0xffffffee060578a4 */ /* 0x000fe2000f8e0205 */
[----:B------:R-:W-:Y:S01]  /*2950*/  IMAD.SHL.U32 R14, R0, 0x2, RZ ;  /* 0x00000002000e7824 */ /* 0x000fe200078e00ff */
[----:B------:R-:W-:Y:S01]  /*2960*/  @UP1 ULOP3.LUT UR4, UR4, 0x1, UR6, 0x78, !UPT ;  /* 0x0000000104041892 */ /* 0x000fe2000f8e7806 */
[----:B------:R-:W-:Y:S01]  /*2970*/  IMAD.WIDE R30, R71, 0x80, RZ ;  /* 0x00000080471e7825 */ /* 0x000fe200078e02ff */
[----:B------:R-:W-:-:S02]  /*2980*/  ISETP.GE.OR P0, PT, R24, UR12, P0 ;  /* 0x0000000c18007c0c */ /* 0x000fc40008706670 */
[----:B------:R-:W-:Y:S01]  /*2990*/  LOP3.LUT R14, R25, 0x6, R14, 0xf8, !PT ;  /* 0x00000006190e7812 */ /* 0x000fe200078ef80e */
[C---:B------:R-:W-:Y:S01]  /*29a0*/  IMAD R29, R73.reuse, UR11, R8 ;  /* 0x0000000b491d7c24 */ /* 0x040fe2000f8e0208 */
[----:B------:R-:W-:Y:S01]  /*29b0*/  IADD3 R27, -R24, UR12, R27 ;  /* 0x0000000c181b7c10 */ /* 0x000fe2000fffe11b */
[----:B------:R-:W-:Y:S01]  /*29c0*/  IMAD.IADD R28, R28, 0x1, -R25 ;  /* 0x000000011c1c7824 */ /* 0x000fe200078e0a19 */
[----:B------:R-:W-:Y:S01]  /*29d0*/  SHF.R.S32.HI R15, RZ, 0x1f, R14 ;  /* 0x0000001fff0f7819 */ /* 0x000fe2000001140e */
[----:B------:R-:W-:Y:S01]  /*29e0*/  IMAD.MOV.U32 R26, RZ, RZ, -0x1 ;  /* 0xffffffffff1a7424 */ /* 0x000fe200078e00ff */
[----:B------:R-:W-:Y:S01]  /*29f0*/  LOP3.LUT R33, R30, R11, R10, 0xfe, !PT ;  /* 0x0000000b1e217212 */ /* 0x000fe200078efe0a */
[----:B------:R-:W-:-:S04]  /*2a00*/  IMAD.WIDE.U32 R8, R73, UR10, R14 ;  /* 0x0000000a49087c25 */ /* 0x000fc8000f8e000e */
[----:B------:R-:W-:Y:S01]  /*2a10*/  IMAD.IADD R9, R9, 0x1, R29 ;  /* 0x0000000109097824 */ /* 0x000fe200078e021d */
[----:B------:R-:W-:Y:S06]  /*2a20*/  @P0 BRA `(.L_x_38) ;  /* 0x0000002400940947 */ /* 0x000fec0003800000 */
[----:B------:R-:W0:Y:S01]  /*2a30*/  LDC.64 R24, c[0x0][0x5c8] ;  /* 0x00017200ff187b82 */ /* 0x000e220000000a00 */
[----:B------:R-:W-:Y:S01]  /*2a40*/  ULDC.64 UR6, c[0x0][0x5c0] ;  /* 0x0001700000067ab9 */ /* 0x000fe20000000a00 */
[----:B------:R-:W-:Y:S01]  /*2a50*/  BSSY B0, `(.L_x_38) ;  /* 0x0000262000007945 */ /* 0x000fe20003800000 */
[-C--:B0-----:R-:W-:Y:S02]  /*2a60*/  IMAD R10, R31, R24.reuse, RZ ;  /* 0x000000181f0a7224 */ /* 0x081fe400078e02ff */
[----:B------:R-:W-:-:S04]  /*2a70*/  IMAD.WIDE.U32 R8, R33, R24, R8 ;  /* 0x0000001821087225 */ /* 0x000fc800078e0008 */
[----:B------:R-:W-:Y:S01]  /*2a80*/  IMAD R11, R33, R25, R10 ;  /* 0x00000019210b7224 */ /* 0x000fe200078e020a */
[----:B------:R-:W-:Y:S02]  /*2a90*/  LEA R10, P0, R24, R8, 0x3 ;  /* 0x00000008180a7211 */ /* 0x000fe400078018ff */
[----:B------:R-:W-:Y:S01]  /*2aa0*/  IADD3 R8, P1, R8, UR6, RZ ;  /* 0x0000000608087c10 */ /* 0x000fe2000ff3e0ff */
[----:B------:R-:W-:Y:S01]  /*2ab0*/  IMAD.IADD R9, R9, 0x1, R11 ;  /* 0x0000000109097824 */ /* 0x000fe200078e020b */
[----:B------:R-:W-:-:S04]  /*2ac0*/  IADD3 R10, P2, R10, UR6, RZ ;  /* 0x000000060a0a7c10 */ /* 0x000fc8000ff5e0ff */
[----:B------:R-:W-:Y:S02]  /*2ad0*/  LEA.HI.X R11, R24, R9, R25, 0x3, P0 ;  /* 0x00000009180b7211 */ /* 0x000fe400000f1c19 */
[----:B----45:R-:W-:Y:S02]  /*2ae0*/  FSETP.NEU.AND P0, PT, R12, RZ, PT ;  /* 0x000000ff0c00720b */ /* 0x030fe40003f0d000 */
[----:B------:R-:W-:Y:S02]  /*2af0*/  IADD3.X R9, R9, UR7, RZ, P1, !PT ;  /* 0x0000000709097c10 */ /* 0x000fe40008ffe4ff */
[----:B------:R-:W-:-:S09]  /*2b00*/  IADD3.X R11, R11, UR7, RZ, P2, !PT ;  /* 0x000000070b0b7c10 */ /* 0x000fd200097fe4ff */
[----:B------:R-:W-:Y:S05]  /*2b10*/  @!P0 BRA `(.L_x_39) ;  /* 0x0000001c00148947 */ /* 0x000fea0003800000 */
[----:B------:R-:W-:Y:S01]  /*2b20*/  ULDC.64 UR6, c[0x0][0x5b8] ;  /* 0x00016e0000067ab9 */ /* 0x000fe20000000a00 */
[----:B------:R-:W-:Y:S01]  /*2b30*/  ISETP.GE.AND P0, PT, R28, 0x1, PT ;  /* 0x000000011c00780c */ /* 0x000fe20003f06270 */
[----:B------:R-:W-:Y:S01]  /*2b40*/  IMAD R32, R32, UR6, RZ ;  /* 0x0000000620207c24 */ /* 0x000fe2000f8e02ff */
[----:B------:R-:W-:Y:S01]  /*2b50*/  ULDC.64 UR10, c[0x0][0x5a8] ;  /* 0x00016a00000a7ab9 */ /* 0x000fe20000000a00 */
[----:B------:R-:W-:Y:S01]  /*2b60*/  IMAD.WIDE.U32 R24, R73, UR6, R14 ;  /* 0x0000000649187c25 */ /* 0x000fe2000f8e000e */
[----:B------:R-:W-:Y:S01]  /*2b70*/  ISETP.LT.OR P3, PT, R27, 0x1, !P0 ;  /* 0x000000011b00780c */ /* 0x000fe20004761670 */
[----:B------:R-:W-:Y:S02]  /*2b80*/  BSSY B1, `(.L_x_40) ;  /* 0x000000c000017945 */ /* 0x000fe40003800000 */
[----:B------:R-:W-:Y:S01]  /*2b90*/  IMAD R73, R73, UR7, R32 ;  /* 0x0000000749497c24 */ /* 0x000fe2000f8e0220 */
[----:B------:R-:W-:Y:S02]  /*2ba0*/  ULDC.64 UR6, c[0x0][0x5b0] ;  /* 0x00016c0000067ab9 */ /* 0x000fe40000000a00 */
[----:B------:R-:W-:-:S02]  /*2bb0*/  IMAD R29, R31, UR6, RZ ;  /* 0x000000061f1d7c24 */ /* 0x000fc4000f8e02ff */
[----:B------:R-:W-:Y:S02]  /*2bc0*/  IMAD.IADD R25, R25, 0x1, R73 ;  /* 0x0000000119197824 */ /* 0x000fe400078e0249 */
[C---:B------:R-:W-:Y:S02]  /*2bd0*/  IMAD R29, R33.reuse, UR7, R29 ;  /* 0x00000007211d7c24 */ /* 0x040fe4000f8e021d */
[----:B------:R-:W-:-:S03]  /*2be0*/  IMAD.WIDE.U32 R14, R33, UR6, R24 ;  /* 0x00000006210e7c25 */ /* 0x000fc6000f8e0018 */
[----:B------:R-:W-:-:S04]  /*2bf0*/  IADD3 R14, P1, R14, UR10, RZ ;  /* 0x0000000a0e0e7c10 */ /* 0x000fc8000ff3e0ff */
[--C-:B------:R-:W-:Y:S02]  /*2c00*/  IADD3.X R15, R15, UR11, R29.reuse, P1, !PT ;  /* 0x0000000b0f0f7c10 */ /* 0x100fe40008ffe41d */
[----:B------:R-:W-:Y:S01]  /*2c10*/  PRMT R29, RZ, 0x7610, R29 ;  /* 0x00007610ff1d7816 */ /* 0x000fe2000000001d */
[----:B------:R-:W-:Y:S06]  /*2c20*/  @P3 BRA `(.L_x_41) ;  /* 0x0000000000043947 */ /* 0x000fec0003800000 */
[----:B------:R0:W5:Y:S02]  /*2c30*/  LDG.E.U8 R29, desc[UR16][R14.64] ;  /* 0x000000100e1d7981 */ /* 0x000164000c1e1100 */
.L_x_41:
[----:B------:R-:W-:Y:S05]  /*2c40*/  BSYNC B1 ;  /* 0x0000000000017941 */ /* 0x000fea0003800000 */
.L_x_40:
[----:B-----5:R-:W-:Y:S01]  /*2c50*/  LOP3.LUT R29, R29, 0xff, RZ, 0xc0, !PT ;  /* 0x000000ff1d1d7812 */ /* 0x020fe200078ec0ff */
[----:B------:R-:W-:Y:S01]  /*2c60*/  BSSY B1, `(.L_x_42) ;  /* 0x000000c000017945 */ /* 0x000fe20003800000 */
[----:B------:R-:W-:Y:S02]  /*2c70*/  ISETP.GE.AND P1, PT, R28, 0x2, PT ;  /* 0x000000021c00780c */ /* 0x000fe40003f26270 */
[----:B------:R-:W-:Y:S02]  /*2c80*/  F2FP.F16.E5M2.UNPACK_B R29, R29 ;  /* 0x0000001dff1d723e */ /* 0x000fe400020004ff */
[----:B------:R-:W-:-:S03]  /*2c90*/  ISETP.LT.OR P2, PT, R27, 0x1, !P1 ;  /* 0x000000011b00780c */ /* 0x000fc60004f41670 */
[----:B------:R-:W-:-:S05]  /*2ca0*/  HADD2.F32 R29, -RZ, R29.H0_H0 ;  /* 0x2000001dff1d7230 */ /* 0x000fca0000004100 */
[----:B------:R-:W-:Y:S01]  /*2cb0*/  FMUL R32, R29, R12 ;  /* 0x0000000c1d207220 */ /* 0x000fe20000400000 */
[----:B------:R-:W-:-:S03]  /*2cc0*/  PRMT R29, RZ, 0x7610, R29 ;  /* 0x00007610ff1d7816 */ /* 0x000fc6000000001d */
[----:B--2---:R-:W-:-:S05]  /*2cd0*/  FFMA R32, R79, R7, R32 ;  /* 0x000000074f207223 */ /* 0x004fca0000000020 */
[----:B------:R-:W-:-:S05]  /*2ce0*/  F2FP.SATFINITE.E5M2.F32.PACK_AB_MERGE_C R35, RZ, R32, RZ ;  /* 0x00000020ff23723e */ /* 0x000fca00048060ff */
[----:B------:R1:W-:Y:S01]  /*2cf0*/  @!P3 STG.E.U8 desc[UR16][R8.64], R35 ;  /* 0x000000230800b986 */ /* 0x0003e2000c101110 */
[----:B------:R-:W-:Y:S05]  /*2d00*/  @P2 BRA `(.L_x_43) ;  /* 0x0000000000042947 */ /* 0x000fea0003800000 */
[----:B------:R2:W5:Y:S02]  /*2d10*/  LDG.E.U8 R29, desc[UR16][R14.64+0x1] ;  /* 0x000001100e1d7981 */ /* 0x000564000c1e1100 */
.L_x_43:
[----:B------:R-:W-:Y:S05]  /*2d20*/  BSYNC B1 ;  /* 0x0000000000017941 */ /* 0x000fea0003800000 */
.L_x_42:
[----:B-----5:R-:W-:Y:S01]  /*2d30*/  LOP3.LUT R29, R29, 0xff, RZ, 0xc0, !PT ;  /* 0x000000ff1d1d7812 */ /* 0x020fe200078ec0ff */
[----:B------:R-:W-:Y:S01]  /*2d40*/  BSSY B1, `(.L_x_44) ;  /* 0x0000012000017945 */ /* 0x000fe20003800000 */
[----:B------:R-:W-:Y:S02]  /*2d50*/  IADD3 R33, P3, R33, 0x8, RZ ;  /* 0x0000000821217810 */ /* 0x000fe40007f7e0ff */
[----:B------:R-:W-:Y:S02]  /*2d60*/  F2FP.F16.E5M2.UNPACK_B R29, R29 ;  /* 0x0000001dff1d723e */ /* 0x000fe400020004ff */
[----:B------:R-:W-:Y:S01]  /*2d70*/  ISETP.LT.OR P0, PT, R27, 0x9, !P0 ;  /* 0x000000091b00780c */ /* 0x000fe20004701670 */
[----:B------:R-:W-:Y:S02]  /*2d80*/  IMAD.X R30, RZ, RZ, R31, P3 ;  /* 0x000000ffff1e7224 */ /* 0x000fe400018e061f */
[----:B------:R-:W-:Y:S02]  /*2d90*/  HADD2.F32 R29, -RZ, R29.H0_H0 ;  /* 0x2000001dff1d7230 */ /* 0x000fe40000004100 */
[----:B------:R-:W-:-:S02]  /*2da0*/  IMAD R30, R30, UR6, RZ ;  /* 0x000000061e1e7c24 */ /* 0x000fc4000f8e02ff */
[----:B------:R-:W-:-:S04]  /*2db0*/  IMAD.WIDE.U32 R24, R33, UR6, R24 ;  /* 0x0000000621187c25 */ /* 0x000fc8000f8e0018 */
[----:B------:R-:W-:Y:S01]  /*2dc0*/  FMUL R29, R29, R12 ;  /* 0x0000000c1d1d7220 */ /* 0x000fe20000400000 */
[----:B------:R-:W-:-:S03]  /*2dd0*/  IMAD R33, R33, UR7, R30 ;  /* 0x0000000721217c24 */ /* 0x000fc6000f8e021e */
[----:B------:R-:W-:Y:S01]  /*2de0*/  FFMA R29, R80, R7, R29 ;  /* 0x00000007501d7223 */ /* 0x000fe2000000001d */
[----:B------:R-:W-:-:S04]  /*2df0*/  IADD3 R24, P3, R24, UR10, RZ ;  /* 0x0000000a18187c10 */ /* 0x000fc8000ff7e0ff */
[----:B------:R-:W-:Y:S02]  /*2e00*/  F2FP.SATFINITE.E5M2.F32.PACK_AB_MERGE_C R31, RZ, R29, RZ ;  /* 0x0000001dff1f723e */ /* 0x000fe400048060ff */
[----:B------:R-:W-:Y:S02]  /*2e10*/  IADD3.X R25, R25, UR11, R33, P3, !PT ;  /* 0x0000000b19197c10 */ /* 0x000fe40009ffe421 */
[----:B------:R-:W-:Y:S01]  /*2e20*/  PRMT R29, RZ, 0x7610, R29 ;  /* 0x00007610ff1d7816 */ /* 0x000fe2000000001d */
[----:B------:R3:W-:Y:S01]  /*2e30*/  @!P2 STG.E.U8 desc[UR16][R8.64+0x1], R31 ;  /* 0x0000011f0800a986 */ /* 0x0007e2000c101110 */
[----:B------:R-:W-:Y:S05]  /*2e40*/  @P0 BRA `(.L_x_45) ;  /* 0x0000000000040947 */ /* 0x000fea0003800000 */
[----:B------:R4:W5:Y:S02]  /*2e50*/  LDG.E.U8 R29, desc[UR16][R24.64] ;  /* 0x00000010181d7981 */ /* 0x000964000c1e1100 */
.L_x_45:
[----:B------:R-:W-:Y:S05]  /*2e60*/  BSYNC B1 ;  /* 0x0000000000017941 */ /* 0x000fea0003800000 */
.L_x_44:
[----:B-----5:R-:W-:Y:S01]  /*2e70*/  LOP3.LUT R29, R29, 0xff, RZ, 0xc0, !PT ;  /* 0x000000ff1d1d7812 */ /* 0x020fe200078ec0ff */
[----:B------:R-:W-:Y:S01]  /*2e80*/  BSSY B1, `(.L_x_46) ;  /* 0x000000b000017945 */ /* 0x000fe20003800000 */
[----:B------:R-:W-:Y:S02]  /*2e90*/  ISETP.LT.OR P1, PT, R27, 0x9, !P1 ;  /* 0x000000091b00780c */ /* 0x000fe40004f21670 */
[----:B------:R-:W-:-:S05]  /*2ea0*/  F2FP.F16.E5M2.UNPACK_B R29, R29 ;  /* 0x0000001dff1d723e */ /* 0x000fca00020004ff */
[----:B------:R-:W-:-:S05]  /*2eb0*/  HADD2.F32 R29, -RZ, R29.H0_H0 ;  /* 0x2000001dff1d7230 */ /* 0x000fca0000004100 */
[----:B------:R-:W-:Y:S01]  /*2ec0*/  FMUL R30, R29, R12 ;  /* 0x0000000c1d1e7220 */ /* 0x000fe20000400000 */
[----:B------:R-:W-:-:S03]  /*2ed0*/  PRMT R29, RZ, 0x7610, R29 ;  /* 0x00007610ff1d7816 */ /* 0x000fc6000000001d */
[----:B------:R-:W-:-:S05]  /*2ee0*/  FFMA R30, R77, R7, R30 ;  /* 0x000000074d1e7223 */ /* 0x000fca000000001e */
[----:B---3--:R-:W-:-:S05]  /*2ef0*/  F2FP.SATFINITE.E5M2.F32.PACK_AB_MERGE_C R31, RZ, R30, RZ ;  /* 0x0000001eff1f723e */ /* 0x008fca00048060ff */
[----:B------:R3:W-:Y:S01]  /*2f00*/  @!P0 STG.E.U8 desc[UR16][R10.64], R31 ;  /* 0x0000001f0a008986 */ /* 0x0007e2000c101110 */
[----:B------:R-:W-:Y:S05]  /*2f10*/  @P1 BRA `(.L_x_47) ;  /* 0x0000000000041947 */ /* 0x000fea0003800000 */
[----:B------:R0:W5:Y:S02]  /*2f20*/  LDG.E.U8 R29, desc[UR16][R24.64+0x1] ;  /* 0x00000110181d7981 */ /* 0x000164000c1e1100 */
.L_x_47:
[----:B------:R-:W-:Y:S05]  /*2f30*/  BSYNC B1 ;  /* 0x0000000000017941 */ /* 0x000fea0003800000 */
.L_x_46:
[----:B-----5:R-:W-:Y:S01]  /*2f40*/  LOP3.LUT R29, R29, 0xff, RZ, 0xc0, !PT ;  /* 0x000000ff1d1d7812 */ /* 0x020fe200078ec0ff */
[----:B------:R-:W-:Y:S01]  /*2f50*/  BSSY B1, `(.L_x_48) ;  /* 0x000000c000017945 */ /* 0x000fe20003800000 */
[----:B------:R-:W-:Y:S02]  /*2f60*/  ISETP.GE.AND P0, PT, R28, 0x9, PT ;  /* 0x000000091c00780c */ /* 0x000fe40003f06270 */
[----:B------:R-:W-:Y:S02]  /*2f70*/  F2FP.F16.E5M2.UNPACK_B R29, R29 ;  /* 0x0000001dff1d723e */ /* 0x000fe400020004ff */
[----:B------:R-:W-:-:S03]  /*2f80*/  ISETP.LT.OR P2, PT, R27, 0x1, !P0 ;  /* 0x000000011b00780c */ /* 0x000fc60004741670 */
[----:B------:R-:W-:-:S05]  /*2f90*/  HADD2.F32 R29, -RZ, R29.H0_H0 ;  /* 0x2000001dff1d7230 */ /* 0x000fca0000004100 */
[----:B------:R-:W-:-:S04]  /*2fa0*/  FMUL R29, R29, R12 ;  /* 0x0000000c1d1d7220 */ /* 0x000fc80000400000 */
[----:B------:R-:W-:-:S05]  /*2fb0*/  FFMA R29, R78, R7, R29 ;  /* 0x000000074e1d7223 */ /* 0x000fca000000001d */
[----:B---3--:R-:W-:Y:S02]  /*2fc0*/  F2FP.SATFINITE.E5M2.F32.PACK_AB_MERGE_C R31, RZ, R29, RZ ;  /* 0x0000001dff1f723e */ /* 0x008fe400048060ff */
[----:B------:R-:W-:-:S03]  /*2fd0*/  PRMT R29, RZ, 0x7610, R29 ;  /* 0x00007610ff1d7816 */ /* 0x000fc6000000001d */
[----:B------:R3:W-:Y:S01]  /*2fe0*/  @!P1 STG.E.U8 desc[UR16][R10.64+0x1], R31 ;  /* 0x0000011f0a009986 */ /* 0x0007e2000c101110 */
[----:B------:R-:W-:Y:S05]  /*2ff0*/  @P2 BRA `(.L_x_49) ;  /* 0x0000000000042947 */ /* 0x000fea0003800000 */
[----:B------:R0:W5:Y:S02]  /*3000*/  LDG.E.U8 R29, desc[UR16][R14.64+0x8] ;  /* 0x000008100e1d7981 */ /* 0x000164000c1e1100 */
.L_x_49:
[----:B------:R-:W-:Y:S05]  /*3010*/  BSYNC B1 ;  /* 0x0000000000017941 */ /* 0x000fea0003800000 */
.L_x_48:
        /* <DEDUP_REMOVED lines=13> */
.L_x_51:
[----:B------:R-:W-:Y:S05]  /*30f0*/  BSYNC B1 ;  /* 0x0000000000017941 */ /* 0x000fea0003800000 */
.L_x_50:
[----:B-----5:R-:W-:Y:S01]  /*3100*/  LOP3.LUT R29, R29, 0xff, RZ, 0xc0, !PT ;  /* 0x000000ff1d1d7812 */ /* 0x020fe200078ec0ff */
[----:B------:R-:W-:Y:S01]  /*3110*/  BSSY B1, `(.L_x_52) ;  /* 0x000000b000017945 */ /* 0x000fe20003800000 */
[----:B------:R-:W-:Y:S02]  /*3120*/  ISETP.LT.OR P0, PT, R27, 0x9, !P0 ;  /* 0x000000091b00780c */ /* 0x000fe40004701670 */
[----:B------:R-:W-:-:S05]  /*3130*/  F2FP.F16.E5M2.UNPACK_B R29, R29 ;  /* 0x0000001dff1d723e */ /* 0x000fca00020004ff */
        /* <DEDUP_REMOVED lines=8> */
.L_x_53:
[----:B------:R-:W-:Y:S05]  /*31c0*/  BSYNC B1 ;  /* 0x0000000000017941 */ /* 0x000fea0003800000 */
.L_x_52:
        /* <DEDUP_REMOVED lines=12> */
.L_x_55:
[----:B------:R-:W-:Y:S05]  /*3290*/  BSYNC B1 ;  /* 0x0000000000017941 */ /* 0x000fea0003800000 */
.L_x_54:
        /* <DEDUP_REMOVED lines=13> */
.L_x_57:
[----:B------:R-:W-:Y:S05]  /*3370*/  BSYNC B1 ;  /* 0x0000000000017941 */ /* 0x000fea0003800000 */
.L_x_56:
        /* <DEDUP_REMOVED lines=13> */
.L_x_59:
[----:B------:R-:W-:Y:S05]  /*3450*/  BSYNC B1 ;  /* 0x0000000000017941 */ /* 0x000fea0003800000 */
.L_x_58:
        /* <DEDUP_REMOVED lines=12> */
.L_x_61:
[----:B------:R-:W-:Y:S05]  /*3520*/  BSYNC B1 ;  /* 0x0000000000017941 */ /* 0x000fea0003800000 */
.L_x_60:
        /* <DEDUP_REMOVED lines=12> */
.L_x_63:
[----:B------:R-:W-:Y:S05]  /*35f0*/  BSYNC B1 ;  /* 0x0000000000017941 */ /* 0x000fea0003800000 */
.L_x_62:
        /* <DEDUP_REMOVED lines=13> */
.L_x_65:
[----:B------:R-:W-:Y:S05]  /*36d0*/  BSYNC B1 ;  /* 0x0000000000017941 */ /* 0x000fea0003800000 */
.L_x_64:
        /* <DEDUP_REMOVED lines=13> */
.L_x_67:
[----:B------:R-:W-:Y:S05]  /*37b0*/  BSYNC B1 ;  /* 0x0000000000017941 */ /* 0x000fea0003800000 */
.L_x_66:
        /* <DEDUP_REMOVED lines=12> */
.L_x_69:
[----:B------:R-:W-:Y:S05]  /*3880*/  BSYNC B1 ;  /* 0x0000000000017941 */ /* 0x000fea0003800000 */
.L_x_68:
        /* <DEDUP_REMOVED lines=12> */
.L_x_71:
[----:B------:R-:W-:Y:S05]  /*3950*/  BSYNC B1 ;  /* 0x0000000000017941 */ /* 0x000fea0003800000 */
.L_x_70:
        /* <DEDUP_REMOVED lines=13> */
.L_x_73:
[----:B------:R-:W-:Y:S05]  /*3a30*/  BSYNC B1 ;  /* 0x0000000000017941 */ /* 0x000fea0003800000 */
.L_x_72:
        /* <DEDUP_REMOVED lines=13> */
.L_x_75:
[----:B------:R-:W-:Y:S05]  /*3b10*/  BSYNC B1 ;  /* 0x0000000000017941 */ /* 0x000fea0003800000 */
.L_x_74:
        /* <DEDUP_REMOVED lines=12> */
.L_x_77:
[----:B------:R-:W-:Y:S05]  /*3be0*/  BSYNC B1 ;  /* 0x0000000000017941 */ /* 0x000fea0003800000 */
.L_x_76:
        /* <DEDUP_REMOVED lines=12> */
.L_x_79:
[----:B------:R-:W-:Y:S05]  /*3cb0*/  BSYNC B1 ;  /* 0x0000000000017941 */ /* 0x000fea0003800000 */
.L_x_78:
        /* <DEDUP_REMOVED lines=13> */
.L_x_81:
[----:B------:R-:W-:Y:S05]  /*3d90*/  BSYNC B1 ;  /* 0x0000000000017941 */ /* 0x000fea0003800000 */
.L_x_80:
        /* <DEDUP_REMOVED lines=13> */
.L_x_83:
[----:B------:R-:W-:Y:S05]  /*3e70*/  BSYNC B1 ;  /* 0x0000000000017941 */ /* 0x000fea0003800000 */
.L_x_82:
        /* <DEDUP_REMOVED lines=12> */
.L_x_85:
[----:B------:R-:W-:Y:S05]  /*3f40*/  BSYNC B1 ;  /* 0x0000000000017941 */ /* 0x000fea0003800000 */
.L_x_84:
[----:B-----5:R-:W-:Y:S01]  /*3f50*/  LOP3.LUT R29, R29, 0xff, RZ, 0xc0, !PT ;  /* 0x000000ff1d1d7812 */ /* 0x020fe200078ec0ff */
[----:B------:R-:W-:Y:S01]  /*3f60*/  BSSY B1, `(.L_x_86) ;  /* 0x000000b000017945 */ /* 0x000fe20003800000 */
[----:B------:R-:W-:Y:S02]  /*3f70*/  ISETP.LT.OR P1, PT, R27, 0x9, !P1 ;  /* 0x000000091b00780c */ /* 0x000fe40004f21670 */
[----:B------:R-:W-:-:S05]  /*3f80*/  F2FP.F16.E5M2.UNPACK_B R29, R29 ;  /* 0x0000001dff1d723e */ /* 0x000fca00020004ff */
[----:B------:R-:W-:-:S05]  /*3f90*/  HADD2.F32 R29, -RZ, R29.H0_H0 ;  /* 0x2000001dff1d7230 */ /* 0x000fca0000004100 */
[----:B------:R-:W-:-:S04]  /*3fa0*/  FMUL R30, R29, R12 ;  /* 0x0000000c1d1e7220 */ /* 0x000fc80000400000 */
[----:B------:R-:W-:Y:S01]  /*3fb0*/  FFMA R30, R23, R7, R30 ;  /* 0x00000007171e7223 */ /* 0x000fe2000000001e */
[----:B------:R-:W-:-:S04]  /*3fc0*/  PRMT R23, RZ, 0x7610, R23 ;  /* 0x00007610ff177816 */ /* 0x000fc80000000017 */
[----:B------:R-:W-:-:S05]  /*3fd0*/  F2FP.SATFINITE.E5M2.F32.PACK_AB_MERGE_C R29, RZ, R30, RZ ;  /* 0x0000001eff1d723e */ /* 0x000fca00048060ff */
[----:B------:R0:W-:Y:S01]  /*3fe0*/  @!P0 STG.E.U8 desc[UR16][R10.64+0x28], R29 ;  /* 0x0000281d0a008986 */ /* 0x0001e2000c101110 */
[----:B------:R-:W-:Y:S05]  /*3ff0*/  @P1 BRA `(.L_x_87) ;  /* 0x0000000000041947 */ /* 0x000fea0003800000 */
[----:B------:R0:W5:Y:S02]  /*4000*/  LDG.E.U8 R23, desc[UR16][R24.64+0x29] ;  /* 0x0000291018177981 */ /* 0x000164000c1e1100 */
.L_x_87:
[----:B------:R-:W-:Y:S05]  /*4010*/  BSYNC B1 ;  /* 0x0000000000017941 */ /* 0x000fea0003800000 */
.L_x_86:
        /* <DEDUP_REMOVED lines=8> */
[----:B0-----:R-:W-:Y:S02]  /*40a0*/  F2FP.SATFINITE.E5M2.F32.PACK_AB_MERGE_C R29, RZ, R23, RZ ;  /* 0x00000017ff1d723e */ /* 0x001fe400048060ff */
[----:B------:R-:W-:-:S03]  /*40b0*/  PRMT R23, RZ, 0x7610, R23 ;  /* 0x00007610ff177816 */ /* 0x000fc60000000017 */
[----:B------:R0:W-:Y:S01]  /*40c0*/  @!P1 STG.E.U8 desc[UR16][R10.64+0x29], R29 ;  /* 0x0000291d0a009986 */ /* 0x0001e2000c101110 */
[----:B------:R-:W-:Y:S05]  /*40d0*/  @P2 BRA `(.L_x_89) ;  /* 0x0000000000042947 */ /* 0x000fea0003800000 */
[----:B------:R0:W5:Y:S02]  /*40e0*/  LDG.E.U8 R23, desc[UR16][R14.64+0x30] ;  /* 0x000030100e177981 */ /* 0x000164000c1e1100 */
.L_x_89:
[----:B------:R-:W-:Y:S05]  /*40f0*/  BSYNC B1 ;  /* 0x0000000000017941 */ /* 0x000fea0003800000 */
.L_x_88:
[----:B-----5:R-:W-:Y:S01]  /*4100*/  LOP3.LUT R23, R23, 0xff, RZ, 0xc0, !PT ;  /* 0x000000ff17177812 */ /* 0x020fe200078ec0ff */
[----:B------:R-:W-:Y:S01]  /*4110*/  BSSY B1, `(.L_x_90) ;  /* 0x000000c000017945 */ /* 0x000fe20003800000 */
[----:B------:R-:W-:Y:S02]  /*4120*/  ISETP.GE.AND P1, PT, R28, 0x32, PT ;  /* 0x000000321c00780c */ /* 0x000fe40003f26270 */
[----:B------:R-:W-:Y:S02]  /*4130*/  F2FP.F16.E5M2.UNPACK_B R23, R23 ;  /* 0x00000017ff17723e */ /* 0x000fe400020004ff */
[----:B------:R-:W-:-:S03]  /*4140*/  ISETP.LT.OR P3, PT, R27, 0x1, !P1 ;  /* 0x000000011b00780c */ /* 0x000fc60004f61670 */
        /* <DEDUP_REMOVED lines=8> */
.L_x_91:
[----:B------:R-:W-:Y:S05]  /*41d0*/  BSYNC B1 ;  /* 0x0000000000017941 */ /* 0x000fea0003800000 */
.L_x_90:
[----:B-----5:R-:W-:Y:S01]  /*41e0*/  LOP3.LUT R21, R21, 0xff, RZ, 0xc0, !PT ;  /* 0x000000ff15157812 */ /* 0x020fe200078ec0ff */
[----:B------:R-:W-:Y:S01]  /*41f0*/  BSSY B1, `(.L_x_92) ;  /* 0x000000b000017945 */ /* 0x000fe20003800000 */
[----:B------:R-:W-:Y:S02]  /*4200*/  ISETP.LT.OR P0, PT, R27, 0x9, !P0 ;  /* 0x000000091b00780c */ /* 0x000fe40004701670 */
[----:B------:R-:W-:-:S05]  /*4210*/  F2FP.F16.E5M2.UNPACK_B R21, R21 ;  /* 0x00000015ff15723e */ /* 0x000fca00020004ff */
        /* <DEDUP_REMOVED lines=8> */
.L_x_93:
[----:B------:R-:W-:Y:S05]  /*42a0*/  BSYNC B1 ;  /* 0x0000000000017941 */ /* 0x000fea0003800000 */
.L_x_92:
        /* <DEDUP_REMOVED lines=12> */
.L_x_95:
[----:B------:R-:W-:Y:S05]  /*4370*/  BSYNC B1 ;  /* 0x0000000000017941 */ /* 0x000fea0003800000 */
.L_x_94:
        /* <DEDUP_REMOVED lines=13> */
.L_x_97:
[----:B------:R-:W-:Y:S05]  /*4450*/  BSYNC B1 ;  /* 0x0000000000017941 */ /* 0x000fea0003800000 */
.L_x_96:
        /* <DEDUP_REMOVED lines=13> */
.L_x_99:
[----:B------:R-:W-:Y:S05]  /*4530*/  BSYNC B1 ;  /* 0x0000000000017941 */ /* 0x000fea0003800000 */
.L_x_98:
[----:B-----5:R-:W-:Y:S01]  /*4540*/  LOP3.LUT R17, R17, 0xff, RZ, 0xc0, !PT ;  /* 0x000000ff11117812 */ /* 0x020fe200078ec0ff */
[----:B------:R-:W-:Y:S01]  /*4550*/  BSSY B1, `(.L_x_100) ;  /* 0x000000b000017945 */ /* 0x000fe20003800000 */
[----:B------:R-:W-:Y:S02]  /*4560*/  ISETP.LT.OR P0, PT, R27, 0x9, !P0 ;  /* 0x000000091b00780c */ /* 0x000fe40004701670 */
[----:B------:R-:W-:Y:S02]  /*4570*/  F2FP.F16.E5M2.UNPACK_B R17, R17 ;  /* 0x00000011ff11723e */ /* 0x000fe400020004ff */
[----:B0-2---:R-:W-:-:S03]  /*4580*/  PRMT R14, RZ, 0x7610, R14 ;  /* 0x00007610ff0e7816 */ /* 0x005fc6000000000e */
[----:B------:R-:W-:-:S05]  /*4590*/  HADD2.F32 R17, -RZ, R17.H0_H0 ;  /* 0x20000011ff117230 */ /* 0x000fca0000004100 */
[----:B------:R-:W-:-:S04]  /*45a0*/  FMUL R17, R17, R12 ;  /* 0x0000000c11117220 */ /* 0x000fc80000400000 */
[----:B------:R-:W-:-:S05]  /*45b0*/  FFMA R17, R18, R7, R17 ;  /* 0x0000000712117223 */ /* 0x000fca0000000011 */
[----:B------:R-:W-:-:S05]  /*45c0*/  F2FP.SATFINITE.E5M2.F32.PACK_AB_MERGE_C R17, RZ, R17, RZ ;  /* 0x00000011ff11723e */ /* 0x000fca00048060ff */
[----:B------:R0:W-:Y:S01]  /*45d0*/  @!P3 STG.E.U8 desc[UR16][R8.64+0x39], R17 ;  /* 0x000039110800b986 */ /* 0x0001e2000c101110 */
[----:B------:R-:W-:Y:S05]  /*45e0*/  @P0 BRA `(.L_x_101) ;  /* 0x0000000000040947 */ /* 0x000fea0003800000 */
[----:B------:R2:W5:Y:S02]  /*45f0*/  LDG.E.U8 R14, desc[UR16][R24.64+0x38] ;  /* 0x00003810180e7981 */ /* 0x000564000c1e1100 */
.L_x_101:
[----:B------:R-:W-:Y:S05]  /*4600*/  BSYNC B1 ;  /* 0x0000000000017941 */ /* 0x000fea0003800000 */
.L_x_100:
[----:B-----5:R-:W-:Y:S01]  /*4610*/  LOP3.LUT R14, R14, 0xff, RZ, 0xc0, !PT ;  /* 0x000000ff0e0e7812 */ /* 0x020fe200078ec0ff */
[----:B------:R-:W-:Y:S01]  /*4620*/  BSSY B1, `(.L_x_102) ;  /* 0x000000b000017945 */ /* 0x000fe20003800000 */
[----:B------:R-:W-:Y:S02]  /*4630*/  ISETP.LT.OR P1, PT, R27, 0x9, !P1 ;  /* 0x000000091b00780c */ /* 0x000fe40004f21670 */
[----:B------:R-:W-:-:S05]  /*4640*/  F2FP.F16.E5M2.UNPACK_B R14, R14 ;  /* 0x0000000eff0e723e */ /* 0x000fca00020004ff */
[----:B01-3--:R-:W-:-:S05]  /*4650*/  HADD2.F32 R9, -RZ, R14.H0_H0 ;  /* 0x2000000eff097230 */ /* 0x00bfca0000004100 */
[----:B------:R-:W-:-:S04]  /*4660*/  FMUL R8, R9, R12 ;  /* 0x0000000c09087220 */ /* 0x000fc80000400000 */
[----:B------:R-:W-:-:S05]  /*4670*/  FFMA R8, R13, R7, R8 ;  /* 0x000000070d087223 */ /* 0x000fca0000000008 */
[----:B------:R-:W-:Y:S02]  /*4680*/  F2FP.SATFINITE.E5M2.F32.PACK_AB_MERGE_C R9, RZ, R8, RZ ;  /* 0x00000008ff09723e */ /* 0x000fe400048060ff */
[----:B------:R-:W-:-:S03]  /*4690*/  PRMT R8, RZ, 0x7610, R8 ;  /* 0x00007610ff087816 */ /* 0x000fc60000000008 */
[----:B------:R0:W-:Y:S01]  /*46a0*/  @!P0 STG.E.U8 desc[UR16][R10.64+0x38], R9 ;  /* 0x000038090a008986 */ /* 0x0001e2000c101110 */
[----:B------:R-:W-:Y:S05]  /*46b0*/  @P1 BRA `(.L_x_103) ;  /* 0x0000000000041947 */ /* 0x000fea0003800000 */
[----:B------:R1:W5:Y:S02]  /*46c0*/  LDG.E.U8 R8, desc[UR16][R24.64+0x39] ;  /* 0x0000391018087981 */ /* 0x000364000c1e1100 */
.L_x_103:
[----:B------:R-:W-:Y:S05]  /*46d0*/  BSYNC B1 ;  /* 0x0000000000017941 */ /* 0x000fea0003800000 */
.L_x_102:
[----:B------:R-:W-:Y:S05]  /*46e0*/  @P1 BRA `(.L_x_104) ;  /* 0x0000000800601947 */ /* 0x000fea0003800000 */
[----:B-----5:R-:W-:-:S04]  /*46f0*/  LOP3.LUT R8, R8, 0xff, RZ, 0xc0, !PT ;  /* 0x000000ff08087812 */ /* 0x020fc800078ec0ff */
[----:B------:R-:W-:-:S05]  /*4700*/  F2FP.F16.E5M2.UNPACK_B R8, R8 ;  /* 0x00000008ff08723e */ /* 0x000fca00020004ff */
[----:B0-----:R-:W-:-:S05]  /*4710*/  HADD2.F32 R9, -RZ, R8.H0_H0 ;  /* 0x20000008ff097230 */ /* 0x001fca0000004100 */
[----:B------:R-:W-:-:S04]  /*4720*/  FMUL R9, R9, R12 ;  /* 0x0000000c09097220 */ /* 0x000fc80000400000 */
[----:B------:R-:W-:-:S05]  /*4730*/  FFMA R9, R16, R7, R9 ;  /* 0x0000000710097223 */ /* 0x000fca0000000009 */
[----:B------:R-:W-:-:S05]  /*4740*/  F2FP.SATFINITE.E5M2.F32.PACK_AB_MERGE_C R9, RZ, R9, RZ ;  /* 0x00000009ff09723e */ /* 0x000fca00048060ff */
[----:B------:R3:W-:Y:S01]  /*4750*/  STG.E.U8 desc[UR16][R10.64+0x39], R9 ;  /* 0x000039090a007986 */ /* 0x0007e2000c101110 */
[----:B------:R-:W-:Y:S05]  /*4760*/  BRA `(.L_x_104) ;  /* 0x0000000800407947 */ /* 0x000fea0003800000 */
.L_x_39:
[C---:B------:R-:W-:Y:S01]  /*4770*/  ISETP.GE.AND P3, PT, R28.reuse, 0x1, PT ;  /* 0x000000011c00780c */ /* 0x040fe20003f66270 */
[-C--:B--2---:R-:W-:Y:S01]  /*4780*/  FMUL R79, R79, R7.reuse ;  /* 0x000000074f4f7220 */ /* 0x084fe20000400000 */
[----:B------:R-:W-:Y:S01]  /*4790*/  ISETP.GE.AND P0, PT, R28, 0x2, PT ;  /* 0x000000021c00780c */ /* 0x000fe20003f06270 */
[-C--:B------:R-:W-:Y:S01]  /*47a0*/  FMUL R80, R80, R7.reuse ;  /* 0x0000000750507220 */ /* 0x080fe20000400000 */
[----:B------:R-:W-:Y:S01]  /*47b0*/  ISETP.LT.OR P1, PT, R27, 0x1, !P3 ;  /* 0x000000011b00780c */ /* 0x000fe20005f21670 */
[-C--:B------:R-:W-:Y:S01]  /*47c0*/  FMUL R77, R77, R7.reuse ;  /* 0x000000074d4d7220 */ /* 0x080fe20000400000 */
[C---:B------:R-:W-:Y:S01]  /*47d0*/  ISETP.LT.OR P2, PT, R27.reuse, 0x1, !P0 ;  /* 0x000000011b00780c */ /* 0x040fe20004741670 */
[-C--:B------:R-:W-:Y:S01]  /*47e0*/  FMUL R78, R78, R7.reuse ;  /* 0x000000074e4e7220 */ /* 0x080fe20000400000 */
[----:B------:R-:W-:Y:S01]  /*47f0*/  ISETP.LT.OR P3, PT, R27, 0x9, !P3 ;  /* 0x000000091b00780c */ /* 0x000fe20005f61670 */
[----:B------:R-:W-:Y:S01]  /*4800*/  FMUL R75, R75, R7 ;  /* 0x000000074b4b7220 */ /* 0x000fe20000400000 */
[----:B------:R-:W-:Y:S01]  /*4810*/  F2FP.SATFINITE.E5M2.F32.PACK_AB_MERGE_C R79, RZ, R79, RZ ;  /* 0x0000004fff4f723e */ /* 0x000fe200048060ff */
[-C--:B------:R-:W-:Y:S01]  /*4820*/  FMUL R76, R76, R7.reuse ;  /* 0x000000074c4c7220 */ /* 0x080fe20000400000 */
[----:B------:R-:W-:Y:S01]  /*4830*/  F2FP.SATFINITE.E5M2.F32.PACK_AB_MERGE_C R15, RZ, R80, RZ ;  /* 0x00000050ff0f723e */ /* 0x000fe200048060ff */
[----:B------:R-:W-:Y:S01]  /*4840*/  FMUL R74, R74, R7 ;  /* 0x000000074a4a7220 */ /* 0x000fe20000400000 */
[----:B------:R-:W-:Y:S01]  /*4850*/  F2FP.SATFINITE.E5M2.F32.PACK_AB_MERGE_C R77, RZ, R77, RZ ;  /* 0x0000004dff4d723e */ /* 0x000fe200048060ff */
[-C--:B------:R-:W-:Y:S01]  /*4860*/  FMUL R72, R72, R7.reuse ;  /* 0x0000000748487220 */ /* 0x080fe20000400000 */
[----:B------:R-:W-:Y:S01]  /*4870*/  ISETP.LT.OR P0, PT, R27, 0x9, !P0 ;  /* 0x000000091b00780c */ /* 0x000fe20004701670 */
[----:B------:R-:W-:Y:S01]  /*4880*/  @!P1 STG.E.U8 desc[UR16][R8.64], R79 ;  /* 0x0000004f08009986 */ /* 0x000fe2000c101110 */
[C---:B------:R-:W-:Y:S01]  /*4890*/  ISETP.GE.AND P1, PT, R28.reuse, 0x9, PT ;  /* 0x000000091c00780c */ /* 0x040fe20003f26270 */
[----:B------:R-:W-:Y:S01]  /*48a0*/  FMUL R69, R69, R7 ;  /* 0x0000000745457220 */ /* 0x000fe20000400000 */
[----:B------:R-:W-:Y:S01]  /*48b0*/  F2FP.SATFINITE.E5M2.F32.PACK_AB_MERGE_C R75, RZ, R75, RZ ;  /* 0x0000004bff4b723e */ /* 0x000fe200048060ff */
[----:B------:R0:W-:Y:S01]  /*48c0*/  @!P2 STG.E.U8 desc[UR16][R8.64+0x1], R15 ;  /* 0x0000010f0800a986 */ /* 0x0001e2000c101110 */
[----:B------:R-:W-:Y:S01]  /*48d0*/  ISETP.GE.AND P2, PT, R28, 0xa, PT ;  /* 0x0000000a1c00780c */ /* 0x000fe20003f46270 */
[-C--:B------:R-:W-:Y:S01]  /*48e0*/  FMUL R70, R70, R7.reuse ;  /* 0x0000000746467220 */ /* 0x080fe20000400000 */
[----:B------:R-:W-:Y:S01]  /*48f0*/  F2FP.SATFINITE.E5M2.F32.PACK_AB_MERGE_C R25, RZ, R76, RZ ;  /* 0x0000004cff19723e */ /* 0x000fe200048060ff */
[----:B------:R-:W-:Y:S01]  /*4900*/  @!P3 STG.E.U8 desc[UR16][R10.64], R77 ;  /* 0x0000004d0a00b986 */ /* 0x000fe2000c101110 */
[C---:B------:R-:W-:Y:S01]  /*4910*/  ISETP.LT.OR P3, PT, R27.reuse, 0x1, !P1 ;  /* 0x000000011b00780c */ /* 0x040fe20004f61670 */
[-C--:B------:R-:W-:Y:S01]  /*4920*/  FMUL R68, R68, R7.reuse ;  /* 0x0000000744447220 */ /* 0x080fe20000400000 */
[----:B------:R-:W-:Y:S01]  /*4930*/  ISETP.LT.OR P5, PT, R27, 0x1, !P2 ;  /* 0x000000011b00780c */ /* 0x000fe200057a1670 */
[-C--:B------:R-:W-:Y:S01]  /*4940*/  FMUL R67, R67, R7.reuse ;  /* 0x0000000743437220 */ /* 0x080fe20000400000 */
[----:B------:R-:W-:Y:S01]  /*4950*/  ISETP.LT.OR P1, PT, R27, 0x9, !P1 ;  /* 0x000000091b00780c */ /* 0x000fe20004f21670 */
[-C--:B------:R-:W-:Y:S01]  /*4960*/  FMUL R65, R65, R7.reuse ;  /* 0x0000000741417220 */ /* 0x080fe20000400000 */
[----:B------:R-:W-:Y:S01]  /*4970*/  F2FP.SATFINITE.E5M2.F32.PACK_AB_MERGE_C R29, RZ, R74, RZ ;  /* 0x0000004aff1d723e */ /* 0x000fe200048060ff */
[-C--:B------:R-:W-:Y:S01]  /*4980*/  FMUL R66, R66, R7.reuse ;  /* 0x0000000742427220 */ /* 0x080fe20000400000 */
[----:B0-----:R-:W-:Y:S01]  /*4990*/  F2FP.SATFINITE.E5M2.F32.PACK_AB_MERGE_C R15, RZ, R78, RZ ;  /* 0x0000004eff0f723e */ /* 0x001fe200048060ff */
[-C--:B------:R-:W-:Y:S01]  /*49a0*/  FMUL R64, R64, R7.reuse ;  /* 0x0000000740407220 */ /* 0x080fe20000400000 */
[----:B------:R-:W-:Y:S01]  /*49b0*/  ISETP.LT.OR P2, PT, R27, 0x9, !P2 ;  /* 0x000000091b00780c */ /* 0x000fe20005741670 */
[-C--:B------:R-:W-:Y:S01]  /*49c0*/  FMUL R63, R63, R7.reuse ;  /* 0x000000073f3f7220 */ /* 0x080fe20000400000 */
[----:B------:R-:W-:Y:S01]  /*49d0*/  F2FP.SATFINITE.E5M2.F32.PACK_AB_MERGE_C R31, RZ, R72, RZ ;  /* 0x00000048ff1f723e */ /* 0x000fe200048060ff */
[----:B------:R0:W-:Y:S01]  /*49e0*/  @!P0 STG.E.U8 desc[UR16][R10.64+0x1], R15 ;  /* 0x0000010f0a008986 */ /* 0x0001e2000c101110 */
[C---:B------:R-:W-:Y:S01]  /*49f0*/  ISETP.GE.AND P0, PT, R28.reuse, 0x11, PT ;  /* 0x000000111c00780c */ /* 0x040fe20003f06270 */
[----:B------:R-:W-:Y:S01]  /*4a00*/  FMUL R61, R61, R7 ;  /* 0x000000073d3d7220 */ /* 0x000fe20000400000 */
[----:B------:R-:W-:Y:S01]  /*4a10*/  F2FP.SATFINITE.E5M2.F32.PACK_AB_MERGE_C R69, RZ, R69, RZ ;  /* 0x00000045ff45723e */ /* 0x000fe200048060ff */
[----:B------:R-:W-:Y:S01]  /*4a20*/  @!P3 STG.E.U8 desc[UR16][R8.64+0x8], R75 ;  /* 0x0000084b0800b986 */ /* 0x000fe2000c101110 */
[----:B------:R-:W-:Y:S01]  /*4a30*/  ISETP.GE.AND P3, PT, R28, 0x12, PT ;  /* 0x000000121c00780c */ /* 0x000fe20003f66270 */
[----:B------:R-:W-:Y:S01]  /*4a40*/  FMUL R62, R62, R7 ;  /* 0x000000073e3e7220 */ /* 0x000fe20000400000 */
[----:B------:R-:W-:Y:S01]  /*4a50*/  F2FP.SATFINITE.E5M2.F32.PACK_AB_MERGE_C R67, RZ, R67, RZ ;  /* 0x00000043ff43723e */ /* 0x000fe200048060ff */
[----:B------:R1:W-:Y:S01]  /*4a60*/  @!P5 STG.E.U8 desc[UR16][R8.64+0x9], R25 ;  /* 0x000009190800d986 */ /* 0x0003e2000c101110 */
[----:B------:R-:W-:Y:S01]  /*4a70*/  ISETP.LT.OR P5, PT, R27, 0x1, !P3 ;  /* 0x000000011b00780c */ /* 0x000fe20005fa1670 */
[-C--:B------:R-:W-:Y:S01]  /*4a80*/  FMUL R59, R59, R7.reuse ;  /* 0x000000073b3b7220 */ /* 0x080fe20000400000 */
[C---:B------:R-:W-:Y:S01]  /*4a90*/  ISETP.LT.OR P3, PT, R27.reuse, 0x9, !P3 ;  /* 0x000000091b00780c */ /* 0x040fe20005f61670 */
[----:B------:R-:W-:Y:S01]  /*4aa0*/  @!P1 STG.E.U8 desc[UR16][R10.64+0x8], R29 ;  /* 0x0000081d0a009986 */ /* 0x000fe2000c101110 */
[----:B------:R-:W-:Y:S01]  /*4ab0*/  ISETP.LT.OR P1, PT, R27, 0x1, !P0 ;  /* 0x000000011b00780c */ /* 0x000fe20004721670 */
[-C--:B------:R-:W-:Y:S01]  /*4ac0*/  FMUL R60, R60, R7.reuse ;  /* 0x000000073c3c7220 */ /* 0x080fe20000400000 */
[----:B0-----:R-:W-:Y:S01]  /*4ad0*/  F2FP.SATFINITE.E5M2.F32.PACK_AB_MERGE_C R15, RZ, R70, RZ ;  /* 0x00000046ff0f723e */ /* 0x001fe200048060ff */
[----:B------:R-:W-:Y:S01]  /*4ae0*/  @!P2 STG.E.U8 desc[UR16][R10.64+0x9], R31 ;  /* 0x0000091f0a00a986 */ /* 0x000fe2000c101110 */
[----:B------:R-:W-:Y:S01]  /*4af0*/  ISETP.GE.AND P2, PT, R28, 0x19, PT ;  /* 0x000000191c00780c */ /* 0x000fe20003f46270 */
[-C--:B------:R-:W-:Y:S01]  /*4b00*/  FMUL R57, R57, R7.reuse ;  /* 0x0000000739397220 */ /* 0x080fe20000400000 */
[C---:B------:R-:W-:Y:S01]  /*4b10*/  ISETP.LT.OR P0, PT, R27.reuse, 0x9, !P0 ;  /* 0x000000091b00780c */ /* 0x040fe20004701670 */
[-C--:B------:R-:W-:Y:S01]  /*4b20*/  FMUL R58, R58, R7.reuse ;  /* 0x000000073a3a7220 */ /* 0x080fe20000400000 */
[----:B------:R-:W-:Y:S01]  /*4b30*/  ISETP.LT.OR P6, PT, R27, 0x1, !P2 ;  /* 0x000000011b00780c */ /* 0x000fe200057c1670 */
[----:B------:R0:W-:Y:S01]  /*4b40*/  @!P5 STG.E.U8 desc[UR16][R8.64+0x11], R15 ;  /* 0x0000110f0800d986 */ /* 0x0001e2000c101110 */
[----:B-1----:R-:W-:Y:S01]  /*4b50*/  F2FP.SATFINITE.E5M2.F32.PACK_AB_MERGE_C R25, RZ, R68, RZ ;  /* 0x00000044ff19723e */ /* 0x002fe200048060ff */
[----:B------:R-:W-:Y:S01]  /*4b60*/  FMUL R56, R56, R7 ;  /* 0x0000000738387220 */ /* 0x000fe20000400000 */
[----:B------:R-:W-:Y:S01]  /*4b70*/  F2FP.SATFINITE.E5M2.F32.PACK_AB_MERGE_C R65, RZ, R65, RZ ;  /* 0x00000041ff41723e */ /* 0x000fe200048060ff */
[----:B------:R-:W-:Y:S01]  /*4b80*/  @!P1 STG.E.U8 desc[UR16][R8.64+0x10], R69 ;  /* 0x0000104508009986 */ /* 0x000fe2000c101110 */
[----:B------:R-:W-:Y:S01]  /*4b90*/  ISETP.GE.AND P1, PT, R28, 0x1a, PT ;  /* 0x0000001a1c00780c */ /* 0x000fe20003f26270 */
[-C--:B------:R-:W-:Y:S01]  /*4ba0*/  FMUL R23, R23, R7.reuse ;  /* 0x0000000717177220 */ /* 0x080fe20000400000 */
[C---:B------:R-:W-:Y:S01]  /*4bb0*/  ISETP.LT.OR P2, PT, R27.reuse, 0x9, !P2 ;  /* 0x000000091b00780c */ /* 0x040fe20005741670 */
[----:B------:R1:W-:Y:S01]  /*4bc0*/  @!P3 STG.E.U8 desc[UR16][R10.64+0x11], R25 ;  /* 0x000011190a00b986 */ /* 0x0003e2000c101110 */
[----:B------:R-:W-:Y:S01]  /*4bd0*/  ISETP.LT.OR P5, PT, R27, 0x1, !P1 ;  /* 0x000000011b00780c */ /* 0x000fe20004fa1670 */
[-C--:B------:R-:W-:Y:S01]  /*4be0*/  FMUL R21, R21, R7.reuse ;  /* 0x0000000715157220 */ /* 0x080fe20000400000 */
[----:B------:R-:W-:Y:S01]  /*4bf0*/  ISETP.LT.OR P3, PT, R27, 0x9, !P1 ;  /* 0x000000091b00780c */ /* 0x000fe20004f61670 */
[----:B------:R-:W-:Y:S01]  /*4c00*/  @!P0 STG.E.U8 desc[UR16][R10.64+0x10], R67 ;  /* 0x000010430a008986 */ /* 0x000fe2000c101110 */
[----:B0-----:R-:W-:Y:S01]  /*4c10*/  F2FP.SATFINITE.E5M2.F32.PACK_AB_MERGE_C R15, RZ, R66, RZ ;  /* 0x00000042ff0f723e */ /* 0x001fe200048060ff */
[-C--:B------:R-:W-:Y:S01]  /*4c20*/  FMUL R22, R22, R7.reuse ;  /* 0x0000000716167220 */ /* 0x080fe20000400000 */
[C---:B------:R-:W-:Y:S01]  /*4c30*/  ISETP.GE.AND P0, PT, R28.reuse, 0x21, PT ;  /* 0x000000211c00780c */ /* 0x040fe20003f06270 */
[----:B------:R-:W-:Y:S01]  /*4c40*/  @!P6 STG.E.U8 desc[UR16][R8.64+0x18], R65 ;  /* 0x000018410800e986 */ /* 0x000fe2000c101110 */
[----:B------:R-:W-:Y:S01]  /*4c50*/  ISETP.GE.AND P1, PT, R28, 0x22, PT ;  /* 0x000000221c00780c */ /* 0x000fe20003f26270 */
[-C--:B------:R-:W-:Y:S01]  /*4c60*/  FMUL R19, R19, R7.reuse ;  /* 0x0000000713137220 */ /* 0x080fe20000400000 */
[C---:B------:R-:W-:Y:S01]  /*4c70*/  ISETP.LT.OR P6, PT, R27.reuse, 0x1, !P0 ;  /* 0x000000011b00780c */ /* 0x040fe200047c1670 */
[-C--:B------:R-:W-:Y:S01]  /*4c80*/  FMUL R20, R20, R7.reuse ;  /* 0x0000000714147220 */ /* 0x080fe20000400000 */
[----:B-1----:R-:W-:Y:S01]  /*4c90*/  F2FP.SATFINITE.E5M2.F32.PACK_AB_MERGE_C R25, RZ, R64, RZ ;  /* 0x00000040ff19723e */ /* 0x002fe200048060ff */
[----:B------:R0:W-:Y:S01]  /*4ca0*/  @!P5 STG.E.U8 desc[UR16][R8.64+0x19], R15 ;  /* 0x0000190f0800d986 */ /* 0x0001e2000c101110 */
[----:B------:R-:W-:Y:S01]  /*4cb0*/  ISETP.LT.OR P5, PT, R27, 0x1, !P1 ;  /* 0x000000011b00780c */ /* 0x000fe20004fa1670 */
[----:B------:R-:W-:Y:S01]  /*4cc0*/  FMUL R17, R17, R7 ;  /* 0x0000000711117220 */ /* 0x000fe20000400000 */
[----:B------:R-:W-:Y:S01]  /*4cd0*/  F2FP.SATFINITE.E5M2.F32.PACK_AB_MERGE_C R63, RZ, R63, RZ ;  /* 0x0000003fff3f723e */ /* 0x000fe200048060ff */
[----:B------:R1:W-:Y:S01]  /*4ce0*/  @!P3 STG.E.U8 desc[UR16][R10.64+0x19], R25 ;  /* 0x000019190a00b986 */ /* 0x0003e2000c101110 */
[----:B------:R-:W-:Y:S01]  /*4cf0*/  F2FP.SATFINITE.E5M2.F32.PACK_AB_MERGE_C R61, RZ, R61, RZ ;  /* 0x0000003dff3d723e */ /* 0x000fe200048060ff */
[-C--:B------:R-:W-:Y:S01]  /*4d00*/  FMUL R18, R18, R7.reuse ;  /* 0x0000000712127220 */ /* 0x080fe20000400000 */
[----:B------:R-:W-:Y:S01]  /*4d10*/  F2FP.SATFINITE.E5M2.F32.PACK_AB_MERGE_C R29, RZ, R62, RZ ;  /* 0x0000003eff1d723e */ /* 0x000fe200048060ff */
[----:B------:R-:W-:Y:S01]  /*4d20*/  @!P2 STG.E.U8 desc[UR16][R10.64+0x18], R63 ;  /* 0x0000183f0a00a986 */ /* 0x000fe2000c101110 */
[----:B------:R-:W-:Y:S01]  /*4d30*/  ISETP.LT.OR P3, PT, R27, 0x9, !P1 ;  /* 0x000000091b00780c */ /* 0x000fe20004f61670 */
[-C--:B------:R-:W-:Y:S01]  /*4d40*/  FMUL R13, R13, R7.reuse ;  /* 0x000000070d0d7220 */ /* 0x080fe20000400000 */
[----:B------:R-:W-:Y:S01]  /*4d50*/  ISETP.GE.AND P2, PT, R28, 0x29, PT ;  /* 0x000000291c00780c */ /* 0x000fe20003f46270 */
[----:B------:R-:W-:Y:S01]  /*4d60*/  @!P6 STG.E.U8 desc[UR16][R8.64+0x20], R61 ;  /* 0x0000203d0800e986 */ /* 0x000fe2000c101110 */
[C---:B------:R-:W-:Y:S01]  /*4d70*/  ISETP.LT.OR P0, PT, R27.reuse, 0x9, !P0 ;  /* 0x000000091b00780c */ /* 0x040fe20004701670 */
[----:B------:R-:W-:Y:S01]  /*4d80*/  FMUL R16, R16, R7 ;  /* 0x0000000710107220 */ /* 0x000fe20000400000 */
[----:B------:R-:W-:Y:S01]  /*4d90*/  ISETP.GE.AND P1, PT, R28, 0x2a, PT ;  /* 0x0000002a1c00780c */ /* 0x000fe20003f26270 */
[----:B------:R-:W-:Y:S01]  /*4da0*/  @!P5 STG.E.U8 desc[UR16][R8.64+0x21], R29 ;  /* 0x0000211d0800d986 */ /* 0x000fe2000c101110 */
[----:B------:R-:W-:-:S02]  /*4db0*/  ISETP.LT.OR P6, PT, R27, 0x1, !P2 ;  /* 0x000000011b00780c */ /* 0x000fc400057c1670 */
[C---:B------:R-:W-:Y:S02]  /*4dc0*/  ISETP.LT.OR P5, PT, R27.reuse, 0x1, !P1 ;  /* 0x000000011b00780c */ /* 0x040fe40004fa1670 */
[----:B------:R-:W-:Y:S02]  /*4dd0*/  F2FP.SATFINITE.E5M2.F32.PACK_AB_MERGE_C R59, RZ, R59, RZ ;  /* 0x0000003bff3b723e */ /* 0x000fe400048060ff */
[----:B0-----:R-:W-:Y:S02]  /*4de0*/  F2FP.SATFINITE.E5M2.F32.PACK_AB_MERGE_C R15, RZ, R60, RZ ;  /* 0x0000003cff0f723e */ /* 0x001fe400048060ff */
[----:B------:R-:W-:Y:S01]  /*4df0*/  F2FP.SATFINITE.E5M2.F32.PACK_AB_MERGE_C R57, RZ, R57, RZ ;  /* 0x00000039ff39723e */ /* 0x000fe200048060ff */
[----:B------:R-:W-:Y:S01]  /*4e00*/  @!P0 STG.E.U8 desc[UR16][R10.64+0x20], R59 ;  /* 0x0000203b0a008986 */ /* 0x000fe2000c101110 */
[----:B-1----:R-:W-:Y:S02]  /*4e10*/  F2FP.SATFINITE.E5M2.F32.PACK_AB_MERGE_C R25, RZ, R58, RZ ;  /* 0x0000003aff19723e */ /* 0x002fe400048060ff */
[C---:B------:R-:W-:Y:S01]  /*4e20*/  ISETP.LT.OR P1, PT, R27.reuse, 0x9, !P1 ;  /* 0x000000091b00780c */ /* 0x040fe20004f21670 */
[----:B------:R0:W-:Y:S01]  /*4e30*/  @!P3 STG.E.U8 desc[UR16][R10.64+0x21], R15 ;  /* 0x0000210f0a00b986 */ /* 0x0001e2000c101110 */
[----:B------:R-:W-:-:S02]  /*4e40*/  ISETP.LT.OR P2, PT, R27, 0x9, !P2 ;  /* 0x000000091b00780c */ /* 0x000fc40005741670 */
[C---:B------:R-:W-:Y:S01]  /*4e50*/  ISETP.GE.AND P3, PT, R28.reuse, 0x31, PT ;  /* 0x000000311c00780c */ /* 0x040fe20003f66270 */
[----:B------:R-:W-:Y:S01]  /*4e60*/  @!P6 STG.E.U8 desc[UR16][R8.64+0x28], R57 ;  /* 0x000028390800e986 */ /* 0x000fe2000c101110 */
[----:B------:R-:W-:Y:S02]  /*4e70*/  ISETP.GE.AND P0, PT, R28, 0x32, PT ;  /* 0x000000321c00780c */ /* 0x000fe40003f06270 */
[----:B------:R-:W-:Y:S01]  /*4e80*/  F2FP.SATFINITE.E5M2.F32.PACK_AB_MERGE_C R23, RZ, R23, RZ ;  /* 0x00000017ff17723e */ /* 0x000fe200048060ff */
[----:B------:R1:W-:Y:S01]  /*4e90*/  @!P5 STG.E.U8 desc[UR16][R8.64+0x29], R25 ;  /* 0x000029190800d986 */ /* 0x0003e2000c101110 */
[C---:B------:R-:W-:Y:S02]  /*4ea0*/  ISETP.LT.OR P5, PT, R27.reuse, 0x1, !P3 ;  /* 0x000000011b00780c */ /* 0x040fe40005fa1670 */
[----:B------:R-:W-:Y:S02]  /*4eb0*/  ISETP.LT.OR P6, PT, R27, 0x1, !P0 ;  /* 0x000000011b00780c */ /* 0x000fe400047c1670 */
[----:B0-----:R-:W-:Y:S01]  /*4ec0*/  F2FP.SATFINITE.E5M2.F32.PACK_AB_MERGE_C R15, RZ, R56, RZ ;  /* 0x00000038ff0f723e */ /* 0x001fe200048060ff */
[----:B------:R-:W-:Y:S01]  /*4ed0*/  @!P2 STG.E.U8 desc[UR16][R10.64+0x28], R23 ;  /* 0x000028170a00a986 */ /* 0x000fe2000c101110 */
[----:B------:R-:W-:-:S02]  /*4ee0*/  F2FP.SATFINITE.E5M2.F32.PACK_AB_MERGE_C R21, RZ, R21, RZ ;  /* 0x00000015ff15723e */ /* 0x000fc400048060ff */
[C---:B------:R-:W-:Y:S01]  /*4ef0*/  ISETP.GE.AND P2, PT, R28.reuse, 0x3a, PT ;  /* 0x0000003a1c00780c */ /* 0x040fe20003f46270 */
[----:B------:R0:W-:Y:S01]  /*4f00*/  @!P1 STG.E.U8 desc[UR16][R10.64+0x29], R15 ;  /* 0x0000290f0a009986 */ /* 0x0001e2000c101110 */
[C---:B------:R-:W-:Y:S02]  /*4f10*/  ISETP.LT.OR P1, PT, R27.reuse, 0x9, !P3 ;  /* 0x000000091b00780c */ /* 0x040fe40005f21670 */
[----:B-1----:R-:W-:Y:S01]  /*4f20*/  F2FP.SATFINITE.E5M2.F32.PACK_AB_MERGE_C R25, RZ, R22, RZ ;  /* 0x00000016ff19723e */ /* 0x002fe200048060ff */
[----:B------:R1:W-:Y:S01]  /*4f30*/  @!P5 STG.E.U8 desc[UR16][R8.64+0x30], R21 ;  /* 0x000030150800d986 */ /* 0x0003e2000c101110 */
[----:B------:R-:W-:Y:S02]  /*4f40*/  ISETP.GE.AND P3, PT, R28, 0x39, PT ;  /* 0x000000391c00780c */ /* 0x000fe40003f66270 */
[C---:B------:R-:W-:Y:S01]  /*4f50*/  ISETP.LT.OR P0, PT, R27.reuse, 0x9, !P0 ;  /* 0x000000091b00780c */ /* 0x040fe20004701670 */
[----:B------:R2:W-:Y:S01]  /*4f60*/  @!P6 STG.E.U8 desc[UR16][R8.64+0x31], R25 ;  /* 0x000031190800e986 */ /* 0x0005e2000c101110 */
[----:B------:R-:W-:-:S02]  /*4f70*/  ISETP.LT.OR P5, PT, R27, 0x1, !P3 ;  /* 0x000000011b00780c */ /* 0x000fc40005fa1670 */
[C---:B------:R-:W-:Y:S02]  /*4f80*/  ISETP.LT.OR P6, PT, R27.reuse, 0x1, !P2 ;  /* 0x000000011b00780c */ /* 0x040fe400057c1670 */
[C---:B------:R-:W-:Y:S02]  /*4f90*/  ISETP.LT.OR P3, PT, R27.reuse, 0x9, !P3 ;  /* 0x000000091b00780c */ /* 0x040fe40005f61670 */
[----:B------:R-:W-:Y:S02]  /*4fa0*/  ISETP.LT.OR P2, PT, R27, 0x9, !P2 ;  /* 0x000000091b00780c */ /* 0x000fe40005741670 */
[----:B------:R-:W-:Y:S02]  /*4fb0*/  F2FP.SATFINITE.E5M2.F32.PACK_AB_MERGE_C R19, RZ, R19, RZ ;  /* 0x00000013ff13723e */ /* 0x000fe400048060ff */
[----:B0-----:R-:W-:Y:S02]  /*4fc0*/  F2FP.SATFINITE.E5M2.F32.PACK_AB_MERGE_C R15, RZ, R20, RZ ;  /* 0x00000014ff0f723e */ /* 0x001fe400048060ff */
[----:B------:R-:W-:Y:S01]  /*4fd0*/  F2FP.SATFINITE.E5M2.F32.PACK_AB_MERGE_C R17, RZ, R17, RZ ;  /* 0x00000011ff11723e */ /* 0x000fe200048060ff */
[----:B------:R2:W-:Y:S01]  /*4fe0*/  @!P1 STG.E.U8 desc[UR16][R10.64+0x30], R19 ;  /* 0x000030130a009986 */ /* 0x0005e2000c101110 */
[----:B-1----:R-:W-:-:S02]  /*4ff0*/  F2FP.SATFINITE.E5M2.F32.PACK_AB_MERGE_C R21, RZ, R18, RZ ;  /* 0x00000012ff15723e */ /* 0x002fc400048060ff */
[----:B------:R-:W-:Y:S01]  /*5000*/  F2FP.SATFINITE.E5M2.F32.PACK_AB_MERGE_C R13, RZ, R13, RZ ;  /* 0x0000000dff0d723e */ /* 0x000fe200048060ff */
[----:B------:R2:W-:Y:S01]  /*5010*/  @!P0 STG.E.U8 desc[UR16][R10.64+0x31], R15 ;  /* 0x0000310f0a008986 */ /* 0x0005e2000c101110 */
[----:B------:R-:W-:-:S03]  /*5020*/  F2FP.SATFINITE.E5M2.F32.PACK_AB_MERGE_C R23, RZ, R16, RZ ;  /* 0x00000010ff17723e */ /* 0x000fc600048060ff */
[----:B------:R2:W-:Y:S04]  /*5030*/  @!P5 STG.E.U8 desc[UR16][R8.64+0x38], R17 ;  /* 0x000038110800d986 */ /* 0x0005e8000c101110 */
[----:B------:R2:W-:Y:S04]  /*5040*/  @!P6 STG.E.U8 desc[UR16][R8.64+0x39], R21 ;  /* 0x000039150800e986 */ /* 0x0005e8000c101110 */
[----:B------:R2:W-:Y:S04]  /*5050*/  @!P3 STG.E.U8 desc[UR16][R10.64+0x38], R13 ;  /* 0x0000380d0a00b986 */ /* 0x0005e8000c101110 */
[----:B------:R2:W-:Y:S02]  /*5060*/  @!P2 STG.E.U8 desc[UR16][R10.64+0x39], R23 ;  /* 0x000039170a00a986 */ /* 0x0005e4000c101110 */
.L_x_104:
[----:B------:R-:W-:Y:S05]  /*5070*/  BSYNC B0 ;  /* 0x0000000000007941 */ /* 0x000fea0003800000 */
.L_x_38:
[----:B------:R-:W-:Y:S01]  /*5080*/  ULDC UR6, c[0x0][0xc] ;  /* 0x0000030000067ab9 */ /* 0x000fe20000000800 */
[----:B------:R-:W-:Y:S01]  /*5090*/  ULDC UR7, c[0x0][0x10] ;  /* 0x0000040000077ab9 */ /* 0x000fe20000000800 */
[----:B0-23--:R-:W0:Y:S01]  /*50a0*/  LDC R9, c[0x0][0x14] ;  /* 0x00000500ff097b82 */ /* 0x00de220000000800 */
[----:B------:R-:W-:Y:S01]  /*50b0*/  UIMAD.WIDE.U32 UR6, UR6, UR7, URZ ;  /* 0x00000007060672a5 */ /* 0x000fe2000f8e003f */
[----:B-----5:R-:W-:Y:S01]  /*50c0*/  PRMT R8, RZ, 0x7610, R8 ;  /* 0x00007610ff087816 */ /* 0x020fe20000000008 */
[----:B------:R-:W-:Y:S02]  /*50d0*/  IMAD.MOV.U32 R15, RZ, RZ, -0x1 ;  /* 0xffffffffff0f7424 */ /* 0x000fe400078e00ff */
[----:B------:R-:W-:Y:S02]  /*50e0*/  IMAD.MOV.U32 R73, RZ, RZ, -0x1 ;  /* 0xffffffffff497424 */ /* 0x000fe400078e00ff */
[----:B0-----:R-:W-:-:S04]  /*50f0*/  IMAD.WIDE.U32 R4, R9, UR6, R4 ;  /* 0x0000000609047c25 */ /* 0x001fc8000f8e0004 */
[----:B------:R-:W-:Y:S01]  /*5100*/  IMAD R9, R9, UR7, RZ ;  /* 0x0000000709097c24 */ /* 0x000fe2000f8e02ff */
[----:B------:R-:W-:Y:S02]  /*5110*/  ULDC.64 UR6, c[0x0][0x650] ;  /* 0x0001940000067ab9 */ /* 0x000fe40000000a00 */
[----:B------:R-:W-:Y:S01]  /*5120*/  ISETP.GE.U32.AND P0, PT, R4, UR6, PT ;  /* 0x0000000604007c0c */ /* 0x000fe2000bf06070 */
[----:B------:R-:W-:-:S05]  /*5130*/  IMAD.IADD R5, R5, 0x1, R9 ;  /* 0x0000000105057824 */ /* 0x000fca00078e0209 */
[----:B------:R-:W-:-:S13]  /*5140*/  ISETP.GE.U32.AND.EX P0, PT, R5, UR7, PT, P0 ;  /* 0x0000000705007c0c */ /* 0x000fda000bf06100 */
[----:B------:R-:W-:Y:S05]  /*5150*/  @P0 BRA `(.L_x_105) ;  /* 0x0000000400600947 */ /* 0x000fea0003800000 */
[----:B------:R-:W0:Y:S01]  /*5160*/  S2R R22, SR_CTAID.X ;  /* 0x0000000000167919 */ /* 0x000e220000002500 */
[----:B------:R-:W2:Y:S01]  /*5170*/  LDC.64 R16, c[0x0][0x628] ;  /* 0x00018a00ff107b82 */ /* 0x000ea20000000a00 */
[----:B------:R-:W-:Y:S01]  /*5180*/  ULDC UR6, c[0x0][0x150] ;  /* 0x0000540000067ab9 */ /* 0x000fe20000000800 */
[----:B------:R-:W-:Y:S01]  /*5190*/  IMAD.MOV.U32 R14, RZ, RZ, R4 ;  /* 0x000000ffff0e7224 */ /* 0x000fe200078e0004 */
[----:B-1--4-:R-:W1:Y:S01]  /*51a0*/  S2R R24, SR_CTAID.Y ;  /* 0x0000000000187919 */ /* 0x012e620000002600 */
[----:B------:R-:W-:-:S04]  /*51b0*/  IMAD.MOV.U32 R15, RZ, RZ, R5 ;  /* 0x000000ffff0f7224 */ /* 0x000fc800078e0005 */
[----:B------:R-:W3:Y:S08]  /*51c0*/  LDC R25, c[0x0][0x144] ;  /* 0x00005100ff197b82 */ /* 0x000ef00000000800 */
[----:B------:R-:W4:Y:S08]  /*51d0*/  LDC R18, c[0x0][0x630] ;  /* 0x00018c00ff127b82 */ /* 0x000f300000000800 */
[----:B------:R-:W1:Y:S01]  /*51e0*/  LDC.64 R20, c[0x0][0x620] ;  /* 0x00018800ff147b82 */ /* 0x000e620000000a00 */
[----:B--2---:R-:W-:-:S04]  /*51f0*/  ISETP.NE.U32.AND P0, PT, R16, RZ, PT ;  /* 0x000000ff1000720c */ /* 0x004fc80003f05070 */
[----:B------:R-:W-:Y:S02]  /*5200*/  ISETP.NE.AND.EX P0, PT, R17, RZ, PT, P0 ;  /* 0x000000ff1100720c */ /* 0x000fe40003f05300 */
[----:B0-----:R-:W-:-:S05]  /*5210*/  I2FP.F32.U32 R8, R22 ;  /* 0x0000001600087245 */ /* 0x001fca0000201000 */
[----:B------:R-:W-:-:S04]  /*5220*/  FMUL R8, R8, UR6 ;  /* 0x0000000608087c20 */ /* 0x000fc80008400000 */
[----:B------:R0:W2:Y:S02]  /*5230*/  F2I.U32.TRUNC.NTZ R23, R8 ;  /* 0x0000000800177305 */ /* 0x0000a4000020f000 */
[----:B---34-:R-:W-:Y:S05]  /*5240*/  @!P0 BRA `(.L_x_106) ;  /* 0x0000000000288947 */ /* 0x018fea0003800000 */
[----:B------:R-:W3:Y:S02]  /*5250*/  LDC R9, c[0x0][0x634] ;  /* 0x00018d00ff097b82 */ /* 0x000ee40000000800 */
[----:B---3--:R-:W-:-:S05]  /*5260*/  IADD3 R13, P0, R4, R9, RZ ;  /* 0x00000009040d7210 */ /* 0x008fca0007f1e0ff */
[----:B------:R-:W-:-:S04]  /*5270*/  IMAD.X R19, RZ, RZ, R5, P0 ;  /* 0x000000ffff137224 */ /* 0x000fc800000e0605 */
[----:B0-----:R-:W-:-:S04]  /*5280*/  IMAD.WIDE.U32 R8, R19, R16, RZ ;  /* 0x0000001013087225 */ /* 0x001fc800078e00ff */
[----:B------:R-:W-:-:S04]  /*5290*/  IMAD.WIDE.U32 R10, P0, R13, R17, R8 ;  /* 0x000000110d0a7225 */ /* 0x000fc80007800008 */
[----:B------:R-:W-:-:S04]  /*52a0*/  IMAD.WIDE.U32 R8, R13, R16, RZ ;  /* 0x000000100d087225 */ /* 0x000fc800078e00ff */
[----:B------:R-:W-:Y:S01]  /*52b0*/  IMAD.X R15, RZ, RZ, RZ, P0 ;  /* 0x000000ffff0f7224 */ /* 0x000fe200000e06ff */
[----:B------:R-:W-:Y:S01]  /*52c0*/  IADD3 RZ, P0, R9, R10, RZ ;  /* 0x0000000a09ff7210 */ /* 0x000fe20007f1e0ff */
[----:B------:R-:W-:-:S04]  /*52d0*/  IMAD.MOV.U32 R14, RZ, RZ, R11 ;  /* 0x000000ffff0e7224 */ /* 0x000fc800078e000b */
[----:B------:R-:W-:-:S08]  /*52e0*/  IMAD.WIDE.U32.X R14, R19, R17, R14, P0 ;  /* 0x00000011130e7225 */ /* 0x000fd000000e040e */
.L_x_106:
[----:B------:R-:W3:Y:S01]  /*52f0*/  LDC.64 R30, c[0x0][0x640] ;  /* 0x00019000ff1e7b82 */ /* 0x000ee20000000a00 */
[-C--:B------:R-:W-:Y:S01]  /*5300*/  SHF.R.U64 R73, R14, R18.reuse, R15 ;  /* 0x000000120e497219 */ /* 0x080fe2000000120f */
[----:B--2---:R-:W-:Y:S01]  /*5310*/  IMAD.MOV R23, RZ, RZ, -R23 ;  /* 0x000000ffff177224 */ /* 0x004fe200078e0a17 */
[----:B0-----:R-:W-:Y:S01]  /*5320*/  SHF.R.U32.HI R8, RZ, R18, R15 ;  /* 0x00000012ff087219 */ /* 0x001fe2000001160f */
[----:B------:R-:W-:Y:S01]  /*5330*/  ULDC UR6, c[0x0][0x154] ;  /* 0x0000550000067ab9 */ /* 0x000fe20000000800 */
[----:B------:R-:W-:Y:S01]  /*5340*/  IADD3 R11, P0, RZ, -R73, RZ ;  /* 0x80000049ff0b7210 */ /* 0x000fe20007f1e0ff */
[----:B------:R-:W-:Y:S02]  /*5350*/  IMAD R23, R25, R23, R22 ;  /* 0x0000001719177224 */ /* 0x000fe400078e0216 */
[----:B------:R-:W0:Y:S01]  /*5360*/  LDC R14, c[0x0][0x618] ;  /* 0x00018600ff0e7b82 */ /* 0x000e220000000800 */
[----:B------:R-:W-:Y:S02]  /*5370*/  IMAD.MOV.U32 R13, RZ, RZ, 0x1 ;  /* 0x00000001ff0d7424 */ /* 0x000fe400078e00ff */
[----:B------:R-:W-:-:S04]  /*5380*/  IMAD.X R9, RZ, RZ, ~R8, P0 ;  /* 0x000000ffff097224 */ /* 0x000fc800000e0e08 */
[-C--:B-1----:R-:W-:Y:S01]  /*5390*/  IMAD R10, R9, R20.reuse, RZ ;  /* 0x00000014090a7224 */ /* 0x082fe200078e02ff */
[----:B------:R-:W1:Y:S01]  /*53a0*/  LDC R26, c[0x0][0x608] ;  /* 0x00018200ff1a7b82 */ /* 0x000e620000000800 */
[----:B------:R-:W-:-:S04]  /*53b0*/  IMAD.WIDE.U32 R8, R11, R20, R4 ;  /* 0x000000140b087225 */ /* 0x000fc800078e0004 */
[----:B------:R-:W-:Y:S01]  /*53c0*/  IMAD R11, R11, R21, R10 ;  /* 0x000000150b0b7224 */ /* 0x000fe200078e020a */
[----:B------:R-:W-:Y:S02]  /*53d0*/  I2FP.F32.U32 R10, R24 ;  /* 0x00000018000a7245 */ /* 0x000fe40000201000 */
[----:B------:R-:W2:Y:S01]  /*53e0*/  LDC R28, c[0x0][0x658] ;  /* 0x00019600ff1c7b82 */ /* 0x000ea20000000800 */
[----:B------:R-:W-:Y:S01]  /*53f0*/  IMAD.IADD R9, R9, 0x1, R11 ;  /* 0x0000000109097824 */ /* 0x000fe200078e020b */
[----:B---3--:R-:W-:Y:S01]  /*5400*/  ISETP.NE.U32.AND P0, PT, R30, RZ, PT ;  /* 0x000000ff1e00720c */ /* 0x008fe20003f05070 */
[----:B------:R-:W-:Y:S01]  /*5410*/  FMUL R10, R10, UR6 ;  /* 0x000000060a0a7c20 */ /* 0x000fe20008400000 */
[----:B------:R-:W-:Y:S02]  /*5420*/  IMAD.MOV.U32 R11, RZ, RZ, -0x1 ;  /* 0xffffffffff0b7424 */ /* 0x000fe400078e00ff */
[----:B------:R-:W-:Y:S01]  /*5430*/  ISETP.NE.AND.EX P0, PT, R31, RZ, PT, P0 ;  /* 0x000000ff1f00720c */ /* 0x000fe20003f05300 */
[----:B------:R3:W4:Y:S01]  /*5440*/  F2I.U32.TRUNC.NTZ R19, R10 ;  /* 0x0000000a00137305 */ /* 0x000722000020f000 */
[----:B------:R-:W3:Y:S01]  /*5450*/  LDC R21, c[0x0][0x148] ;  /* 0x00005200ff157b82 */ /* 0x000ee20000000800 */
[----:B0-----:R-:W-:-:S02]  /*5460*/  SHF.R.U64 R18, R8, R14, R9 ;  /* 0x0000000e08127219 */ /* 0x001fc40000001209 */
[----:B------:R-:W-:-:S05]  /*5470*/  SHF.R.U32.HI R9, RZ, R14, R9 ;  /* 0x0000000eff097219 */ /* 0x000fca0000011609 */
[----:B------:R-:W0:Y:S01]  /*5480*/  LDC R22, c[0x0][0x600] ;  /* 0x00018000ff167b82 */ /* 0x000e220000000800 */
[-CC-:B-1----:R-:W-:Y:S02]  /*5490*/  SHF.R.U64 R16, R18, R26.reuse, R9.reuse ;  /* 0x0000001a12107219 */ /* 0x182fe40000001209 */
[----:B------:R-:W-:-:S05]  /*54a0*/  SHF.R.U32.HI R9, RZ, R26, R9 ;  /* 0x0000001aff097219 */ /* 0x000fca0000011609 */
[----:B------:R-:W1:Y:S01]  /*54b0*/  LDC R27, c[0x0][0x648] ;  /* 0x00019200ff1b7b82 */ /* 0x000e620000000800 */
[-CC-:B--2---:R-:W-:Y:S02]  /*54c0*/  SHF.R.U64 R20, R16, R28.reuse, R9.reuse ;  /* 0x0000001c10147219 */ /* 0x184fe40000001209 */
[-C--:B------:R-:W-:Y:S02]  /*54d0*/  SHF.L.U32 R11, R11, R28.reuse, RZ ;  /* 0x0000001c0b0b7219 */ /* 0x080fe400000006ff */
[-C--:B------:R-:W-:Y:S01]  /*54e0*/  SHF.R.U32.HI R9, RZ, R28.reuse, R9 ;  /* 0x0000001cff097219 */ /* 0x080fe20000011609 */
[----:B------:R-:W-:Y:S01]  /*54f0*/  IMAD.MOV.U32 R8, RZ, RZ, R20 ;  /* 0x000000ffff087224 */ /* 0x000fe200078e0014 */
[----:B------:R-:W-:Y:S01]  /*5500*/  SHF.L.U32 R26, R13, R28, RZ ;  /* 0x0000001c0d1a7219 */ /* 0x000fe200000006ff */
[----:B------:R-:W2:Y:S01]  /*5510*/  LDC R29, c[0x0][0x638] ;  /* 0x00018e00ff1d7b82 */ /* 0x000ea20000000800 */
[----:B------:R-:W-:-:S07]  /*5520*/  LOP3.LUT R25, RZ, R11, RZ, 0x33, !PT ;  /* 0x0000000bff197212 */ /* 0x000fce00078e33ff */
[----:B------:R-:W0:Y:S01]  /*5530*/  LDC R32, c[0x0][0x610] ;  /* 0x00018400ff207b82 */ /* 0x000e220000000800 */
[----:B----4-:R-:W-:Y:S05]  /*5540*/  @!P0 BRA `(.L_x_107) ;  /* 0x0000000000288947 */ /* 0x010fea0003800000 */
[----:B------:R-:W4:Y:S02]  /*5550*/  LDC R13, c[0x0][0x64c] ;  /* 0x00019300ff0d7b82 */ /* 0x000f240000000800 */
[----:B----4-:R-:W-:-:S05]  /*5560*/  IADD3 R13, P0, R20, R13, RZ ;  /* 0x0000000d140d7210 */ /* 0x010fca0007f1e0ff */
[----:B------:R-:W-:-:S04]  /*5570*/  IMAD.X R17, RZ, RZ, R9, P0 ;  /* 0x000000ffff117224 */ /* 0x000fc800000e0609 */
[----:B------:R-:W-:-:S04]  /*5580*/  IMAD.WIDE.U32 R8, R17, R30, RZ ;  /* 0x0000001e11087225 */ /* 0x000fc800078e00ff */
[----:B---3--:R-:W-:-:S04]  /*5590*/  IMAD.WIDE.U32 R10, P0, R13, R31, R8 ;  /* 0x0000001f0d0a7225 */ /* 0x008fc80007800008 */
[----:B------:R-:W-:-:S04]  /*55a0*/  IMAD.WIDE.U32 R8, R13, R30, RZ ;  /* 0x0000001e0d087225 */ /* 0x000fc800078e00ff */
[----:B------:R-:W-:Y:S01]  /*55b0*/  IMAD.X R15, RZ, RZ, RZ, P0 ;  /* 0x000000ffff0f7224 */ /* 0x000fe200000e06ff */
[----:B------:R-:W-:Y:S01]  /*55c0*/  IADD3 RZ, P0, R9, R10, RZ ;  /* 0x0000000a09ff7210 */ /* 0x000fe20007f1e0ff */
[----:B------:R-:W-:-:S04]  /*55d0*/  IMAD.MOV.U32 R14, RZ, RZ, R11 ;  /* 0x000000ffff0e7224 */ /* 0x000fc800078e000b */
[----:B------:R-:W-:-:S08]  /*55e0*/  IMAD.WIDE.U32.X R8, R17, R31, R14, P0 ;  /* 0x0000001f11087225 */ /* 0x000fd000000e040e */
.L_x_107:
[----:B-1----:R-:W-:Y:S01]  /*55f0*/  SHF.R.U64 R8, R8, R27, R9 ;  /* 0x0000001b08087219 */ /* 0x002fe20000001209 */
[----:B0-----:R-:W-:Y:S01]  /*5600*/  VIADD R13, R22, 0xffffffff ;  /* 0xffffffff160d7836 */ /* 0x001fe20000000000 */
[----:B------:R-:W-:Y:S01]  /*5610*/  LOP3.LUT R11, R16, R25, RZ, 0xc0, !PT ;  /* 0x00000019100b7212 */ /* 0x000fe200078ec0ff */
[----:B------:R-:W-:Y:S02]  /*5620*/  IMAD.MOV R19, RZ, RZ, -R19 ;  /* 0x000000ffff137224 */ /* 0x000fe400078e0a13 */
[----:B------:R-:W-:Y:S02]  /*5630*/  IMAD.MOV R9, RZ, RZ, -R8 ;  /* 0x000000ffff097224 */ /* 0x000fe400078e0a08 */
[----:B------:R-:W-:Y:S01]  /*5640*/  IMAD R26, R26, R8, R11 ;  /* 0x000000081a1a7224 */ /* 0x000fe200078e020b */
[----:B------:R-:W-:Y:S01]  /*5650*/  LOP3.LUT R11, R18, R13, RZ, 0xc0, !PT ;  /* 0x0000000d120b7212 */ /* 0x000fe200078ec0ff */
[----:B---3--:R-:W-:Y:S02]  /*5660*/  @P4 IMAD R23, R21, R19, R24 ;  /* 0x0000001315174224 */ /* 0x008fe400078e0218 */
[----:B--2---:R-:W-:-:S02]  /*5670*/  IMAD R8, R9, R29, R20 ;  /* 0x0000001d09087224 */ /* 0x004fc400078e0214 */
[----:B------:R-:W-:Y:S02]  /*5680*/  IMAD R26, R26, R32, R23 ;  /* 0x000000201a1a7224 */ /* 0x000fe400078e0217 */
[----:B------:R-:W-:Y:S02]  /*5690*/  IMAD R9, R8, R22, R11 ;  /* 0x0000001608097224 */ /* 0x000fe400078e020b */
[----:B------:R-:W-:-:S03]  /*56a0*/  IMAD.MOV.U32 R10, RZ, RZ, 0x1 ;  /* 0x00000001ff0a7424 */ /* 0x000fc600078e00ff */
[----:B------:R-:W-:Y:S02]  /*56b0*/  SEL R15, R9, R26, !P4 ;  /* 0x0000001a090f7207 */ /* 0x000fe40006000000 */
[----:B------:R-:W-:Y:S02]  /*56c0*/  PRMT R8, R10, 0x7610, R8 ;  /* 0x000076100a087816 */ /* 0x000fe40000000008 */
[----:B------:R-:W-:-:S07]  /*56d0*/  SEL R26, R26, R9, !P4 ;  /* 0x000000091a1a7207 */ /* 0x000fce0006000000 */
.L_x_105:
[----:B------:R-:W-:Y:S01]  /*56e0*/  LOP3.LUT P0, RZ, R8, 0xff, RZ, 0xc0, !PT ;  /* 0x000000ff08ff7812 */ /* 0x000fe2000780c0ff */
[----:B------:R-:W-:-:S12]  /*56f0*/  IMAD.MOV.U32 R71, RZ, RZ, R26 ;  /* 0x000000ffff477224 */ /* 0x000fd800078e001a */
[----:B------:R-:W-:Y:S05]  /*5700*/  @P0 BRA `(.L_x_108) ;  /* 0xffffffbc00300947 */ /* 0x000fea000383ffff */
[----:B------:R-:W-:Y:S05]  /*5710*/  EXIT ;  /* 0x000000000000794d */ /* 0x000fea0003800000 */
.L_x_8:
[----:B0-----:R-:W-:Y:S01]  /*5720*/  ULDC.64 UR4, c[0x0][0x650] ;  /* 0x0001940000047ab9 */ /* 0x001fe20000000a00 */
        /* <DEDUP_REMOVED lines=25> */
.L_x_110:
[----:B------:R-:W0:Y:S01]  /*58c0*/  LDC.64 R28, c[0x0][0x640] ;  /* 0x00019000ff1c7b82 */ /* 0x000e220000000a00 */
[-CC-:B------:R-:W-:Y:S01]  /*58d0*/  SHF.R.U64 R21, R16, R6.reuse, R17.reuse ;  /* 0x0000000610157219 */ /* 0x180fe20000001211 */
[----:B------:R-:W-:Y:S01]  /*58e0*/  IMAD.MOV.U32 R31, RZ, RZ, 0x1 ;  /* 0x00000001ff1f7424 */ /* 0x000fe200078e00ff */
[----:B------:R-:W-:Y:S02]  /*58f0*/  SHF.R.U32.HI R3, RZ, R6, R17 ;  /* 0x00000006ff037219 */ /* 0x000fe40000011611 */
[----:B------:R-:W-:-:S03]  /*5900*/  IADD3 R15, P0, RZ, -R21, RZ ;  /* 0x80000015ff0f7210 */ /* 0x000fc60007f1e0ff */
[----:B------:R-:W1:Y:S02]  /*5910*/  LDC R14, c[0x0][0x618] ;  /* 0x00018600ff0e7b82 */ /* 0x000e640000000800 */
[----:B------:R-:W-:Y:S02]  /*5920*/  IMAD.X R3, RZ, RZ, ~R3, P0 ;  /* 0x000000ffff037224 */ /* 0x000fe400000e0e03 */
[----:B------:R-:W-:-:S04]  /*5930*/  IMAD.WIDE.U32 R12, R15, R22, R4 ;  /* 0x000000160f0c7225 */ /* 0x000fc800078e0004 */
[----:B------:R-:W2:Y:S01]  /*5940*/  LDC R16, c[0x0][0x608] ;  /* 0x00018200ff107b82 */ /* 0x000ea20000000800 */
[----:B------:R-:W-:-:S04]  /*5950*/  IMAD R6, R3, R22, RZ ;  /* 0x0000001603067224 */ /* 0x000fc800078e02ff */
[----:B------:R-:W-:-:S03]  /*5960*/  IMAD R3, R15, R23, R6 ;  /* 0x000000170f037224 */ /* 0x000fc600078e0206 */
[----:B------:R-:W3:Y:S01]  /*5970*/  LDC R26, c[0x0][0x658] ;  /* 0x00019600ff1a7b82 */ /* 0x000ee20000000800 */
[----:B------:R-:W-:Y:S01]  /*5980*/  IMAD.IADD R3, R13, 0x1, R3 ;  /* 0x000000010d037824 */ /* 0x000fe200078e0203 */
[----:B0-----:R-:W-:Y:S01]  /*5990*/  ISETP.NE.U32.AND P0, PT, R28, RZ, PT ;  /* 0x000000ff1c00720c */ /* 0x001fe20003f05070 */
[----:B------:R-:W-:-:S03]  /*59a0*/  IMAD.MOV.U32 R13, RZ, RZ, -0x1 ;  /* 0xffffffffff0d7424 */ /* 0x000fc600078e00ff */
        /* <DEDUP_REMOVED lines=25> */
.L_x_111:
[----:B-1----:R-:W-:Y:S01]  /*5b40*/  SHF.R.U64 R6, R12, R25, R13 ;  /* 0x000000190c067219 */ /* 0x002fe2000000120d */
[----:B0-----:R-:W-:Y:S01]  /*5b50*/  VIADD R13, R24, 0xffffffff ;  /* 0xffffffff180d7836 */ /* 0x001fe20000000000 */
[----:B------:R-:W-:Y:S01]  /*5b60*/  SHF.L.U32 R9, R31, R26, RZ ;  /* 0x0000001a1f097219 */ /* 0x000fe200000006ff */
[----:B------:R-:W-:Y:S01]  /*5b70*/  @P4 IMAD R10, R11, R20, R8 ;  /* 0x000000140b0a4224 */ /* 0x000fe200078e0208 */
[----:B------:R-:W-:Y:S01]  /*5b80*/  LOP3.LUT R3, R22, R33, RZ, 0xc0, !PT ;  /* 0x0000002116037212 */ /* 0x000fe200078ec0ff */
[----:B------:R-:W-:Y:S01]  /*5b90*/  IMAD.MOV R12, RZ, RZ, -R6 ;  /* 0x000000ffff0c7224 */ /* 0x000fe200078e0a06 */
[----:B------:R-:W-:Y:S01]  /*5ba0*/  LOP3.LUT R18, R18, R13, RZ, 0xc0, !PT ;  /* 0x0000000d12127212 */ /* 0x000fe200078ec0ff */
[----:B------:R-:W-:Y:S02]  /*5bb0*/  IMAD.MOV.U32 R8, RZ, RZ, 0x1 ;  /* 0x00000001ff087424 */ /* 0x000fe400078e00ff */
[----:B------:R-:W-:Y:S02]  /*5bc0*/  IMAD R9, R9, R6, R3 ;  /* 0x0000000609097224 */ /* 0x000fe400078e0203 */
[----:B--2---:R-:W-:-:S02]  /*5bd0*/  IMAD R3, R12, R27, R23 ;  /* 0x0000001b0c037224 */ /* 0x004fc400078e0217 */
[----:B---3--:R-:W-:Y:S02]  /*5be0*/  IMAD R6, R9, R30, R10 ;  /* 0x0000001e09067224 */ /* 0x008fe400078e020a */
[----:B------:R-:W-:Y:S01]  /*5bf0*/  IMAD R9, R3, R24, R18 ;  /* 0x0000001803097224 */ /* 0x000fe200078e0212 */
[----:B------:R-:W-:Y:S01]  /*5c00*/  PRMT R3, R8, 0x7610, R3 ;  /* 0x0000761008037816 */ /* 0x000fe20000000003 */
[----:B------:R-:W-:-:S03]  /*5c10*/  IMAD.MOV.U32 R16, RZ, RZ, R21 ;  /* 0x000000ffff107224 */ /* 0x000fc600078e0015 */
[----:B------:R-:W-:Y:S02]  /*5c20*/  SEL R13, R9, R6, !P4 ;  /* 0x00000006090d7207 */ /* 0x000fe40006000000 */
[----:B------:R-:W-:-:S07]  /*5c30*/  SEL R6, R6, R9, !P4 ;  /* 0x0000000906067207 */ /* 0x000fce0006000000 */
.L_x_109:
[----:B------:R-:W-:-:S08]  /*5c40*/  NOP ;  /* 0x0000000000007918 */ /* 0x000fd00000000000 */
[----:B------:R-:W0:-:S00]  /*5c50*/  USETMAXREG.DEALLOC.CTAPOOL 0x28 ;  /* 0x00000028000079c8 */ /* 0x000e0000080e0500 */
[----:B0-----:R-:W-:-:S13]  /*5c60*/  ISETP.NE.AND P0, PT, R7, RZ, PT ;  /* 0x000000ff0700720c */ /* 0x001fda0003f05270 */
[----:B------:R-:W-:Y:S05]  /*5c70*/  @P0 EXIT ;  /* 0x000000000000094d */ /* 0x000fea0003800000 */
[----:B------:R-:W-:Y:S01]  /*5c80*/  LOP3.LUT P0, RZ, R3, 0xff, RZ, 0xc0, !PT ;  /* 0x000000ff03ff7812 */ /* 0x000fe2000780c0ff */
[----:B------:R-:W-:Y:S02]  /*5c90*/  IMAD.MOV.U32 R3, RZ, RZ, 0x1 ;  /* 0x00000001ff037424 */ /* 0x000fe400078e00ff */
[----:B------:R-:W-:-:S10]  /*5ca0*/  IMAD.MOV.U32 R12, RZ, RZ, RZ ;  /* 0x000000ffff0c7224 */ /* 0x000fd400078e00ff */
[----:B------:R-:W-:Y:S05]  /*5cb0*/  @!P0 BRA `(.L_x_112) ;  /* 0x0000000c00888947 */ /* 0x000fea0003800000 */
[----:B------:R-:W0:Y:S01]  /*5cc0*/  LDC R3, c[0x0][0x28c] ;  /* 0x0000a300ff037b82 */ /* 0x000e220000000800 */
[----:B------:R-:W-:Y:S01]  /*5cd0*/  ULDC UR5, c[0x0][0x658] ;  /* 0x0001960000057ab9 */ /* 0x000fe20000000800 */
[----:B------:R-:W-:Y:S01]  /*5ce0*/  UMOV UR11, 0xffffffff ;  /* 0xffffffff000b7882 */ /* 0x000fe20000000000 */
[----:B------:R-:W-:Y:S01]  /*5cf0*/  UMOV UR17, 0x1 ;  /* 0x0000000100117882 */ /* 0x000fe20000000000 */
[----:B------:R-:W-:Y:S01]  /*5d00*/  USHF.L.U32 UR11, UR11, UR5, URZ ;  /* 0x000000050b0b7299 */ /* 0x000fe2000800063f */
[----:B------:R-:W-:Y:S01]  /*5d10*/  BSSY B0, `(.L_x_112) ;  /* 0x00000dc000007945 */ /* 0x000fe20003800000 */
[----:B------:R-:W-:Y:S01]  /*5d20*/  ULDC UR9, c[0x0][0xc] ;  /* 0x0000030000097ab9 */ /* 0x000fe20000000800 */
[----:B------:R-:W-:Y:S01]  /*5d30*/  ULDC UR16, c[0x0][0x10] ;  /* 0x0000040000107ab9 */ /* 0x000fe20000000800 */
[----:B------:R-:W1:Y:S01]  /*5d40*/  S2UR UR8, SR_CgaCtaId ;  /* 0x00000000000879c3 */ /* 0x000e620000008800 */
[----:B------:R-:W-:Y:S01]  /*5d50*/  ULOP3.LUT UR13, URZ, UR11, URZ, 0x33, !UPT ;  /* 0x0000000b3f0d7292 */ /* 0x000fe2000f8e333f */
[----:B------:R-:W-:Y:S01]  /*5d60*/  IMAD.MOV.U32 R14, RZ, RZ, 0x1 ;  /* 0x00000001ff0e7424 */ /* 0x000fe200078e00ff */
[----:B------:R-:W-:Y:S01]  /*5d70*/  LOP3.LUT R15, R2, 0x2, RZ, 0xfc, !PT ;  /* 0x00000002020f7812 */ /* 0x000fe200078efcff */
[----:B------:R-:W-:Y:S01]  /*5d80*/  IMAD.MOV.U32 R12, RZ, RZ, RZ ;  /* 0x000000ffff0c7224 */ /* 0x000fe200078e00ff */
[----:B------:R-:W-:Y:S01]  /*5d90*/  ULDC UR4, c[0x0][0x600] ;  /* 0x0001800000047ab9 */ /* 0x000fe20000000800 */
[----:B------:R-:W-:Y:S01]  /*5da0*/  UMOV UR20, 0x1111 ;  /* 0x0000111100147882 */ /* 0x000fe20000000000 */
[----:B------:R-:W-:-:S02]  /*5db0*/  UIADD3 UR4, UR4, -0x1, URZ ;  /* 0xffffffff04047890 */ /* 0x000fc4000fffe03f */
[----:B------:R-:W-:Y:S01]  /*5dc0*/  USHF.L.U32 UR5, UR17, UR5, URZ ;  /* 0x0000000511057299 */ /* 0x000fe2000800063f */
[----:B------:R-:W-:Y:S01]  /*5dd0*/  ULDC.64 UR28, c[0x0][0x198] ;  /* 0x00006600001c7ab9 */ /* 0x000fe20000000a00 */
[----:B0-----:R-:W-:-:S05]  /*5de0*/  VIADD R3, R3, 0x3f ;  /* 0x0000003f03037836 */ /* 0x001fca0000000000 */
[----:B------:R-:W-:Y:S01]  /*5df0*/  SHF.R.S32.HI R8, RZ, 0x1f, R3 ;  /* 0x0000001fff087819 */ /* 0x000fe20000011403 */
[----:B-1----:R-:W-:-:S03]  /*5e00*/  USHF.R.U32.HI UR27, URZ, 0x2, UR8 ;  /* 0x000000023f1b7899 */ /* 0x002fc60008011608 */
[----:B------:R-:W-:Y:S01]  /*5e10*/  LEA.HI R8, R8, R3, RZ, 0x6 ;  /* 0x0000000308087211 */ /* 0x000fe200078f30ff */
[----:B------:R-:W-:Y:S01]  /*5e20*/  ULOP3.LUT UR10, UR8, 0x3, URZ, 0xc0, !UPT ;  /* 0x00000003080a7892 */ /* 0x000fe2000f8ec03f */
[----:B------:R-:W-:Y:S01]  /*5e30*/  IMAD.MOV.U32 R3, RZ, RZ, 0x1 ;  /* 0x00000001ff037424 */ /* 0x000fe200078e00ff */
[----:B------:R-:W-:Y:S01]  /*5e40*/  USHF.L.U32 UR6, UR8, 0x4, URZ ;  /* 0x0000000408067899 */ /* 0x000fe2000800063f */
[----:B------:R-:W-:Y:S01]  /*5e50*/  SHF.R.S32.HI R11, RZ, 0x6, R8 ;  /* 0x00000006ff0b7819 */ /* 0x000fe20000011408 */
[----:B------:R-:W-:Y:S02]  /*5e60*/  USHF.L.U32 UR7, UR8, 0xa, URZ ;  /* 0x0000000a08077899 */ /* 0x000fe4000800063f */
[----:B------:R-:W-:Y:S02]  /*5e70*/  ULOP3.LUT UR8, UR8, 0xfffffffc, URZ, 0xc0, !UPT ;  /* 0xfffffffc08087892 */ /* 0x000fe4000f8ec03f */
[----:B------:R-:W-:Y:S01]  /*5e80*/  UISETP.GT.U32.AND UP0, UPT, UR10, 0xffff, UPT ;  /* 0x0000ffff0a00788c */ /* 0x000fe2000bf04070 */
[----:B------:R-:W-:Y:S01]  /*5e90*/  VIADD R10, R11, 0x1 ;  /* 0x000000010b0a7836 */ /* 0x000fe20000000000 */
[----:B------:R-:W-:-:S02]  /*5ea0*/  ULOP3.LUT UR12, UR8, 0x1, URZ, 0xfc, !UPT ;  /* 0x00000001080c7892 */ /* 0x000fc4000f8efc3f */
[----:B------:R-:W-:Y:S02]  /*5eb0*/  ULOP3.LUT UR14, UR8, 0x2, URZ, 0xfc, !UPT ;  /* 0x00000002080e7892 */ /* 0x000fe4000f8efc3f */
[----:B------:R-:W-:Y:S02]  /*5ec0*/  USHF.L.U32 UR11, UR17, UR8, URZ ;  /* 0x00000008110b7299 */ /* 0x000fe4000800063f */
[----:B------:R-:W-:Y:S02]  /*5ed0*/  ULOP3.LUT UR15, UR8, 0x3, URZ, 0xfc, !UPT ;  /* 0x00000003080f7892 */ /* 0x000fe4000f8efc3f */
[----:B------:R-:W-:Y:S02]  /*5ee0*/  UIMAD.WIDE.U32 UR8, UR9, UR16, URZ ;  /* 0x00000010090872a5 */ /* 0x000fe4000f8e003f */
[----:B------:R-:W-:Y:S02]  /*5ef0*/  USHF.L.U32 UR12, UR17, UR12, URZ ;  /* 0x0000000c110c7299 */ /* 0x000fe4000800063f */
[----:B------:R-:W-:-:S02]  /*5f00*/  USHF.L.U32 UR14, UR17, UR14, URZ ;  /* 0x0000000e110e7299 */ /* 0x000fc4000800063f */
[----:B------:R-:W-:Y:S01]  /*5f10*/  USEL UR10, UR10, 0xffff, !UP0 ;  /* 0x0000ffff0a0a7887 */ /* 0x000fe2000c000000 */
[----:B------:R-:W-:Y:S01]  /*5f20*/  ULDC UR16, c[0x0][0x14] ;  /* 0x0000050000107ab9 */ /* 0x000fe20000000800 */
[----:B------:R-:W-:Y:S02]  /*5f30*/  USHF.L.U32 UR15, UR17, UR15, URZ ;  /* 0x0000000f110f7299 */ /* 0x000fe4000800063f */
[----:B------:R-:W-:Y:S02]  /*5f40*/  UIMAD.WIDE.U32 UR22, UR8, UR16, URZ ;  /* 0x00000010081672a5 */ /* 0x000fe4000f8e003f */
[----:B------:R-:W-:Y:S02]  /*5f50*/  UIMAD UR8, UR9, UR16, URZ ;  /* 0x00000010090872a4 */ /* 0x000fe4000f8e023f */
[----:B------:R-:W-:Y:S02]  /*5f60*/  ULOP3.LUT UR11, UR14, UR11, UR12, 0xfe, !UPT ;  /* 0x0000000b0e0b7292 */ /* 0x000fe4000f8efe0c */
[----:B------:R-:W-:-:S02]  /*5f70*/  ULOP3.LUT UR10, UR10, 0xffff, URZ, 0xc0, !UPT ;  /* 0x0000ffff0a0a7892 */ /* 0x000fc4000f8ec03f */
[----:B------:R-:W-:Y:S02]  /*5f80*/  ULOP3.LUT UR6, UR6, 0x30, URZ, 0xc0, !UPT ;  /* 0x0000003006067892 */ /* 0x000fe4000f8ec03f */
[----:B------:R-:W-:Y:S02]  /*5f90*/  ULOP3.LUT UR7, UR7, 0xc00, URZ, 0xc0, !UPT ;  /* 0x00000c0007077892 */ /* 0x000fe4000f8ec03f */
[----:B------:R-:W-:Y:S02]  /*5fa0*/  UIADD3 UR14, UR23, UR8, URZ ;  /* 0x00000008170e7290 */ /* 0x000fe4000fffe03f */
[----:B------:R-:W-:Y:S02]  /*5fb0*/  ULOP3.LUT UR15, UR11, UR15, URZ, 0xfc, !UPT ;  /* 0x0000000f0b0f7292 */ /* 0x000fe4000f8efc3f */
[----:B------:R-:W-:-:S12]  /*5fc0*/  USHF.L.U32 UR20, UR20, UR10, URZ ;  /* 0x0000000a14147299 */ /* 0x000fd8000800063f */
.L_x_123:
[----:B------:R-:W-:-:S03]  /*5fd0*/  UMOV UR8, 0xffffffff ;  /* 0xffffffff00087882 */ /* 0x000fc60000000000 */
[----:B------:R-:W-:Y:S05]  /*5fe0*/  BRA.DIV UR8, `(.L_x_113) ;  /* 0x0000001608a47947 */ /* 0x000fea000b800000 */
[----:B------:R-:W-:-:S13]  /*5ff0*/  ELECT P0, URZ, PT ;  /* 0x00000000003f782f */ /* 0x000fda0003800000 */
.L_x_148:
[----:B------:R-:W0:Y:S01]  /*6000*/  LDC R7, c[0x0][0x28c] ;  /* 0x0000a300ff077b82 */ /* 0x000e220000000800 */
[----:B------:R-:W-:Y:S01]  /*6010*/  BSSY B1, `(.L_x_114) ;  /* 0x000003b000017945 */ /* 0x000fe20003800000 */
[----:B0-----:R-:W-:-:S13]  /*6020*/  ISETP.LT.OR P0, PT, R7, 0x1, !P0 ;  /* 0x000000010700780c */ /* 0x001fda0004701670 */
[----:B------:R-:W-:Y:S05]  /*6030*/  @P0 BRA `(.L_x_115) ;  /* 0x0000000000e00947 */ /* 0x000fea0003800000 */
[----:B------:R-:W-:Y:S01]  /*6040*/  LEA R9, R6, UR27, 0x2 ;  /* 0x0000001b06097c11 */ /* 0x000fe2000f8e10ff */
[----:B------:R-:W-:Y:S01]  /*6050*/  IMAD.MOV.U32 R21, RZ, RZ, RZ ;  /* 0x000000ffff157224 */ /* 0x000fe200078e00ff */
[----:B------:R-:W-:Y:S01]  /*6060*/  LEA R17, R13, UR6, 0x6 ;  /* 0x000000060d117c11 */ /* 0x000fe2000f8e30ff */
[----:B------:R-:W-:Y:S02]  /*6070*/  IMAD.MOV.U32 R6, RZ, RZ, R10 ;  /* 0x000000ffff067224 */ /* 0x000fe400078e000a */
[----:B------:R-:W-:Y:S02]  /*6080*/  IMAD.MOV.U32 R7, RZ, RZ, R3 ;  /* 0x000000ffff077224 */ /* 0x000fe400078e0003 */
[----:B------:R-:W-:Y:S02]  /*6090*/  IMAD.MOV.U32 R8, RZ, RZ, R12 ;  /* 0x000000ffff087224 */ /* 0x000fe400078e000c */
[----:B------:R-:W-:-:S07]  /*60a0*/  IMAD.SHL.U32 R19, R9, 0x20, RZ ;  /* 0x0000002009137824 */ /* 0x000fce00078e00ff */
.L_x_118:
[----:B------:R-:W0:Y:S01]  /*60b0*/  S2R R18, SR_CgaCtaId ;  /* 0x0000000000127919 */ /* 0x000e220000008800 */
[----:B------:R-:W-:Y:S02]  /*60c0*/  MOV R9, 0x400 ;  /* 0x0000040000097802 */ /* 0x000fe40000000f00 */
[----:B------:R-:W-:-:S13]  /*60d0*/  LOP3.LUT P1, RZ, R0, 0x7f, RZ, 0xc0, !PT ;  /* 0x0000007f00ff7812 */ /* 0x000fda000782c0ff */
[----:B------:R-:W1:Y:S01]  /*60e0*/  @!P1 LDC R13, c[0x0][0x500] ;  /* 0x00014000ff0d9b82 */ /* 0x000e620000000800 */
[----:B0-----:R-:W-:Y:S02]  /*60f0*/  LEA R20, R18, R9, 0x18 ;  /* 0x0000000912147211 */ /* 0x001fe400078ec0ff */
[----:B------:R-:W-:-:S03]  /*6100*/  SHF.L.U32 R9, R7, 0x1f, RZ ;  /* 0x0000001f07097819 */ /* 0x000fc600000006ff */
[----:B------:R-:W-:-:S04]  /*6110*/  IMAD R18, R8, 0x8, R20 ;  /* 0x0000000808127824 */ /* 0x000fc800078e0214 */
[----:B------:R-:W0:Y:S02]  /*6120*/  SYNCS.PHASECHK.TRANS64.TRYWAIT P0, [R18+URZ+0x90], R9 ;  /* 0x00009009120075a7 */ /* 0x000e24000800017f */
[----:B01----:R-:W-:Y:S05]  /*6130*/  @!P0 BRA `(.L_x_116) ;  /* 0x0000001400708947 */ /* 0x003fea0003800000 */
.L_x_149:
[----:B0-----:R-:W-:Y:S01]  /*6140*/  PRMT R9, R15, 0x9910, RZ ;  /* 0x000099100f097816 */ /* 0x001fe200000000ff */
[----:B------:R0:W-:Y:S03]  /*6150*/  @!P1 SYNCS.ARRIVE.TRANS64 RZ, [R18+URZ], R13 ;  /* 0x0000000d12ff99a7 */ /* 0x0001e6000800003f */
[----:B------:R-:W-:-:S13]  /*6160*/  ISETP.NE.AND P0, PT, R9, 0x2, PT ;  /* 0x000000020900780c */ /* 0x000fda0003f05270 */
[----:B0-----:R-:W-:Y:S05]  /*6170*/  @P0 BRA `(.L_x_117) ;  /* 0x0000000000040947 */ /* 0x001fea0003800000 */
[----:B------:R-:W-:Y:S01]  /*6180*/  BPT.TRAP 0x1 ;  /* 0x000000040000795c */ /* 0x000fe20000300000 */
.L_x_117:
[----:B------:R-:W-:Y:S01]  /*6190*/  LEA R9, R8, UR27, 0x2 ;  /* 0x0000001b08097c11 */ /* 0x000fe2000f8e10ff */
[----:B------:R-:W-:Y:S01]  /*61a0*/  VIADD R6, R6, 0xffffffff ;  /* 0xffffffff06067836 */ /* 0x000fe20000000000 */
[----:B------:R-:W-:Y:S01]  /*61b0*/  R2UR UR11, R8 ;  /* 0x00000000080b72ca */ /* 0x000fe200000e0000 */
[----:B------:R-:W-:Y:S01]  /*61c0*/  UIADD3 UR16, UP0, UR28, 0xf0, URZ ;  /* 0x000000f01c107890 */ /* 0x000fe2000ff1e03f */
[----:B------:R-:W-:Y:S01]  /*61d0*/  R2UR UR24, R20 ;  /* 0x00000000141872ca */ /* 0x000fe200000e0000 */
[----:B------:R-:W-:Y:S01]  /*61e0*/  IMAD.U32 R9, R9, 0x800, R20 ;  /* 0x0000080009097824 */ /* 0x000fe200078e0014 */
[----:B------:R-:W-:Y:S01]  /*61f0*/  R2UR UR25, R19 ;  /* 0x00000000131972ca */ /* 0x000fe200000e0000 */
[----:B------:R-:W-:Y:S01]  /*6200*/  UIADD3 UR32, UP1, UR28, 0x1f0, URZ ;  /* 0x000001f01c207890 */ /* 0x000fe2000ff3e03f */
[----:B------:R-:W-:Y:S01]  /*6210*/  R2UR UR9, R18 ;  /* 0x00000000120972ca */ /* 0x000fe200000e0000 */
[----:B------:R-:W-:Y:S01]  /*6220*/  UIADD3.X UR17, URZ, UR29, URZ, UP0, !UPT ;  /* 0x0000001d3f117290 */ /* 0x000fe200087fe43f */
[----:B------:R-:W-:Y:S01]  /*6230*/  R2UR UR8, R9 ;  /* 0x00000000090872ca */ /* 0x000fe200000e0000 */
[----:B------:R-:W-:Y:S01]  /*6240*/  UPRMT UR21, URZ, 0x5410, UR20 ;  /* 0x000054103f157896 */ /* 0x000fe20008000014 */
[----:B------:R-:W-:Y:S01]  /*6250*/  R2UR UR10, R21 ;  /* 0x00000000150a72ca */ /* 0x000fe200000e0000 */
[----:B------:R-:W-:Y:S01]  /*6260*/  VIADD R8, R8, 0x1 ;  /* 0x0000000108087836 */ /* 0x000fe20000000000 */
[----:B------:R-:W-:Y:S01]  /*6270*/  R2UR UR12, R16 ;  /* 0x00000000100c72ca */ /* 0x000fe200000e0000 */
[----:B------:R-:W-:Y:S01]  /*6280*/  ULEA UR11, UR11, UR7, 0xc ;  /* 0x000000070b0b7291 */ /* 0x000fe2000f8e603f */
[----:B------:R-:W-:Y:S01]  /*6290*/  R2UR UR26, R17 ;  /* 0x00000000111a72ca */ /* 0x000fe200000e0000 */
[----:B------:R-:W-:Y:S01]  /*62a0*/  UPRMT UR30, URZ, 0x5410, UR15 ;  /* 0x000054103f1e7896 */ /* 0x000fe2000800000f */
[----:B------:R-:W-:Y:S01]  /*62b0*/  ISETP.GT.AND P1, PT, R6, 0x1, PT ;  /* 0x000000010600780c */ /* 0x000fe20003f24270 */
[----:B------:R-:W-:Y:S01]  /*62c0*/  UIADD3 UR24, UR24, 0x24200, UR11 ;  /* 0x0002420018187890 */ /* 0x000fe2000fffe00b */
[----:B------:R-:W-:Y:S01]  /*62d0*/  ISETP.NE.AND P0, PT, R8, 0x12, PT ;  /* 0x000000120800780c */ /* 0x000fe20003f05270 */
[----:B------:R-:W-:Y:S01]  /*62e0*/  UIADD3.X UR33, URZ, UR29, URZ, UP1, !UPT ;  /* 0x0000001d3f217290 */ /* 0x000fe20008ffe43f */
[----:B------:R-:W-:Y:S01]  /*62f0*/  VIADD R21, R21, 0x40 ;  /* 0x0000004015157836 */ /* 0x000fe20000000000 */
[----:B------:R-:W-:Y:S01]  /*6300*/  UIADD3 UR8, UR8, 0x200, URZ ;  /* 0x0000020008087890 */ /* 0x000fe2000fffe03f */
[----:B------:R-:W-:Y:S01]  /*6310*/  SEL R18, RZ, 0x1, P0 ;  /* 0x00000001ff127807 */ /* 0x000fe20000000000 */
[----:B------:R-:W-:Y:S01]  /*6320*/  UMOV UR18, 0x0 ;  /* 0x0000000000127882 */ /* 0x000fe20000000000 */
[----:B------:R-:W-:Y:S01]  /*6330*/  UMOV UR19, 0x10000000 ;  /* 0x1000000000137882 */ /* 0x000fe20000000000 */
[----:B------:R-:W-:Y:S01]  /*6340*/  UMOV UR11, UR25 ;  /* 0x00000019000b7c82 */ /* 0x000fe20008000000 */
[----:B------:R-:W-:-:S02]  /*6350*/  LOP3.LUT R7, R7, R18, RZ, 0x3c, !PT ;  /* 0x0000001207077212 */ /* 0x000fc400078e3cff */
[----:B------:R-:W-:Y:S02]  /*6360*/  SEL R8, R8, RZ, P0 ;  /* 0x000000ff08087207 */ /* 0x000fe40000000000 */
[----:B------:R0:W-:Y:S02]  /*6370*/  UTMALDG.3D.MULTICAST [UR8], [UR16], UR21, desc[UR18] ;  /* 0x00001208100073b4 */ /* 0x0001e40008011815 */
[----:B0-----:R-:W-:Y:S01]  /*6380*/  UMOV UR8, UR24 ;  /* 0x0000001800087c82 */ /* 0x001fe20008000000 */
[----:B------:R-:W-:Y:S02]  /*6390*/  UMOV UR11, UR26 ;  /* 0x0000001a000b7c82 */ /* 0x000fe40008000000 */
[----:B------:R0:W-:Y:S02]  /*63a0*/  UTMALDG.3D.MULTICAST [UR8], [UR32], UR30, desc[UR18] ;  /* 0x00001208200073b4 */ /* 0x0001e4000801181e */
[----:B0-----:R-:W-:Y:S05]  /*63b0*/  @P1 BRA `(.L_x_118) ;  /* 0xfffffffc003c1947 */ /* 0x001fea000383ffff */
.L_x_115:
[----:B------:R-:W-:Y:S05]  /*63c0*/  BSYNC B1 ;  /* 0x0000000000017941 */ /* 0x000fea0003800000 */
.L_x_114:
[----:B------:R-:W-:Y:S01]  /*63d0*/  LOP3.LUT P1, RZ, R14, 0xff, RZ, 0xc0, !PT ;  /* 0x000000ff0eff7812 */ /* 0x000fe2000782c0ff */
[C---:B------:R-:W-:Y:S01]  /*63e0*/  IMAD.IADD R9, R11.reuse, 0x1, R12 ;  /* 0x000000010b097824 */ /* 0x040fe200078e020c */
[----:B------:R-:W-:Y:S01]  /*63f0*/  ULDC.64 UR8, c[0x0][0x650] ;  /* 0x0001940000087ab9 */ /* 0x000fe20000000a00 */
[----:B------:R-:W-:Y:S01]  /*6400*/  ISETP.GE.U32.AND P2, PT, R11, 0x12, PT ;  /* 0x000000120b00780c */ /* 0x000fe20003f46070 */
[----:B------:R-:W-:Y:S01]  /*6410*/  BSSY B1, `(.L_x_119) ;  /* 0x0000069000017945 */ /* 0x000fe20003800000 */
[----:B------:R-:W-:Y:S01]  /*6420*/  IMAD.MOV.U32 R13, RZ, RZ, -0x1 ;  /* 0xffffffffff0d7424 */ /* 0x000fe200078e00ff */
[----:B------:R-:W-:Y:S01]  /*6430*/  ISETP.GT.U32.AND P0, PT, R9, 0x11, PT ;  /* 0x000000110900780c */ /* 0x000fe20003f04070 */
[----:B------:R-:W-:Y:S01]  /*6440*/  IMAD.MOV.U32 R16, RZ, RZ, -0x1 ;  /* 0xffffffffff107424 */ /* 0x000fe200078e00ff */
[----:B------:R-:W-:Y:S02]  /*6450*/  PRMT R14, RZ, 0x7610, R14 ;  /* 0x00007610ff0e7816 */ /* 0x000fe4000000000e */
[----:B------:R-:W-:-:S03]  /*6460*/  ISETP.LT.U32.AND P0, PT, R11, 0x12, P0 ;  /* 0x000000120b00780c */ /* 0x000fc60000701070 */
[----:B------:R-:W0:Y:S01]  /*6470*/  @P1 S2R R7, SR_CgaCtaId ;  /* 0x0000000000071919 */ /* 0x000e220000008800 */
[----:B------:R-:W-:-:S04]  /*6480*/  @P1 MOV R6, 0x400 ;  /* 0x0000040000061802 */ /* 0x000fc80000000f00 */
[----:B0-----:R-:W-:Y:S01]  /*6490*/  @P1 LEA R8, R7, R6, 0x18 ;  /* 0x0000000607081211 */ /* 0x001fe200078ec0ff */
[----:B------:R-:W-:Y:S01]  /*64a0*/  IMAD.WIDE.U32 R6, R9, 0x38e38e39, RZ ;  /* 0x38e38e3909067825 */ /* 0x000fe200078e00ff */
[----:B------:R-:W-:Y:S02]  /*64b0*/  SEL R6, RZ, 0x1, !P0 ;  /* 0x00000001ff067807 */ /* 0x000fe40004000000 */
[----:B------:R0:W-:Y:S01]  /*64c0*/  @P1 SYNCS.ARRIVE.TRANS64.A1T0 RZ, [R8+URZ+0x138], RZ ;  /* 0x000138ff08ff19a7 */ /* 0x0001e2000810003f */
[----:B------:R-:W-:Y:S02]  /*64d0*/  IADD3 R4, P1, R4, UR22, RZ ;  /* 0x0000001604047c10 */ /* 0x000fe4000ff3e0ff */
[----:B------:R-:W-:Y:S01]  /*64e0*/  LOP3.LUT R3, R3, R6, RZ, 0x3c, !PT ;  /* 0x0000000603037212 */ /* 0x000fe200078e3cff */
[----:B------:R-:W-:Y:S01]  /*64f0*/  IMAD.MOV.U32 R6, RZ, RZ, -0x1 ;  /* 0xffffffffff067424 */ /* 0x000fe200078e00ff */
[----:B------:R-:W-:Y:S02]  /*6500*/  IADD3.X R5, R5, UR14, RZ, P1, !PT ;  /* 0x0000000e05057c10 */ /* 0x000fe40008ffe4ff */
[----:B------:R-:W-:-:S02]  /*6510*/  ISETP.GE.U32.AND P0, PT, R4, UR8, PT ;  /* 0x0000000804007c0c */ /* 0x000fc4000bf06070 */
[----:B0-----:R-:W-:Y:S02]  /*6520*/  SHF.R.U32.HI R8, RZ, 0x2, R7 ;  /* 0x00000002ff087819 */ /* 0x001fe40000011607 */
[----:B------:R-:W-:Y:S02]  /*6530*/  ISETP.GE.U32.AND.EX P0, PT, R5, UR9, PT, P0 ;  /* 0x0000000905007c0c */ /* 0x000fe4000bf06100 */
[----:B------:R-:W-:Y:S01]  /*6540*/  @P2 LOP3.LUT R3, R3, 0x1, R8, 0x78, !PT ;  /* 0x0000000103032812 */ /* 0x000fe200078e7808 */
[----:B------:R-:W-:Y:S01]  /*6550*/  IMAD R12, R8, -0x12, R9 ;  /* 0xffffffee080c7824 */ /* 0x000fe200078e0209 */
[----:B------:R-:W-:-:S09]  /*6560*/  PRMT R7, RZ, 0x7610, R7 ;  /* 0x00007610ff077816 */ /* 0x000fd20000000007 */
[----:B------:R-:W-:Y:S05]  /*6570*/  @P0 BRA `(.L_x_120) ;  /* 0x0000000400480947 */ /* 0x000fea0003800000 */
[----:B------:R-:W0:Y:S01]  /*6580*/  S2R R17, SR_CTAID.X ;  /* 0x0000000000117919 */ /* 0x000e220000002500 */
[----:B------:R-:W-:Y:S01]  /*6590*/  ULDC.64 UR8, c[0x0][0x628] ;  /* 0x00018a0000087ab9 */ /* 0x000fe20000000a00 */
[----:B------:R-:W1:Y:S01]  /*65a0*/  LDC R18, c[0x0][0x144] ;  /* 0x00005100ff127b82 */ /* 0x000e620000000800 */
[----:B------:R-:W-:Y:S01]  /*65b0*/  ISETP.NE.U32.AND P0, PT, RZ, UR8, PT ;  /* 0x00000008ff007c0c */ /* 0x000fe2000bf05070 */
[----:B------:R-:W2:Y:S01]  /*65c0*/  S2R R13, SR_CTAID.Y ;  /* 0x00000000000d7919 */ /* 0x000ea20000002600 */
[----:B------:R-:W-:Y:S01]  /*65d0*/  ULDC UR10, c[0x0][0x150] ;  /* 0x00005400000a7ab9 */ /* 0x000fe20000000800 */
[----:B------:R-:W-:Y:S01]  /*65e0*/  ULDC UR11, c[0x0][0x630] ;  /* 0x00018c00000b7ab9 */ /* 0x000fe20000000800 */
[----:B------:R-:W-:Y:S01]  /*65f0*/  ISETP.NE.AND.EX P0, PT, RZ, UR9, PT, P0 ;  /* 0x00000009ff007c0c */ /* 0x000fe2000bf05300 */
[----:B------:R-:W-:Y:S01]  /*6600*/  IMAD.MOV.U32 R6, RZ, RZ, R4 ;  /* 0x000000ffff067224 */ /* 0x000fe200078e0004 */
[----:B0-----:R-:W-:-:S05]  /*6610*/  I2FP.F32.U32 R7, R17 ;  /* 0x0000001100077245 */ /* 0x001fca0000201000 */
[----:B------:R-:W-:Y:S01]  /*6620*/  FMUL R20, R7, UR10 ;  /* 0x0000000a07147c20 */ /* 0x000fe20008400000 */
[----:B------:R-:W-:-:S05]  /*6630*/  IMAD.MOV.U32 R7, RZ, RZ, R5 ;  /* 0x000000ffff077224 */ /* 0x000fca00078e0005 */
[----:B--2---:R-:W-:Y:S05]  /*6640*/  @!P0 BRA `(.L_x_121) ;  /* 0x0000000000288947 */ /* 0x004fea0003800000 */
[----:B------:R-:W-:Y:S02]  /*6650*/  ULDC UR10, c[0x0][0x634] ;  /* 0x00018d00000a7ab9 */ /* 0x000fe40000000800 */
[----:B------:R-:W-:-:S05]  /*6660*/  IADD3 R7, P0, R4, UR10, RZ ;  /* 0x0000000a04077c10 */ /* 0x000fca000ff1e0ff */
[----:B------:R-:W-:-:S04]  /*6670*/  IMAD.X R19, RZ, RZ, R5, P0 ;  /* 0x000000ffff137224 */ /* 0x000fc800000e0605 */
[----:B------:R-:W-:-:S04]  /*6680*/  IMAD.WIDE.U32 R8, R19, UR8, RZ ;  /* 0x0000000813087c25 */ /* 0x000fc8000f8e00ff */
[----:B------:R-:W-:-:S04]  /*6690*/  IMAD.WIDE.U32 R8, P0, R7, UR9, R8 ;  /* 0x0000000907087c25 */ /* 0x000fc8000f800008 */
[----:B------:R-:W-:-:S04]  /*66a0*/  IMAD.WIDE.U32 R6, R7, UR8, RZ ;  /* 0x0000000807067c25 */ /* 0x000fc8000f8e00ff */
[----:B------:R-:W-:Y:S01]  /*66b0*/  IMAD.MOV.U32 R6, RZ, RZ, R9 ;  /* 0x000000ffff067224 */ /* 0x000fe200078e0009 */
[----:B------:R-:W-:Y:S01]  /*66c0*/  IADD3 RZ, P1, R7, R8, RZ ;  /* 0x0000000807ff7210 */ /* 0x000fe20007f3e0ff */
[----:B------:R-:W-:-:S04]  /*66d0*/  IMAD.X R7, RZ, RZ, RZ, P0 ;  /* 0x000000ffff077224 */ /* 0x000fc800000e06ff */
[----:B------:R-:W-:-:S08]  /*66e0*/  IMAD.WIDE.U32.X R6, R19, UR9, R6, P1 ;  /* 0x0000000913067c25 */ /* 0x000fd000088e0406 */
.L_x_121:
[--C-:B------:R-:W-:Y:S01]  /*66f0*/  SHF.R.U64 R16, R6, UR11, R7.reuse ;  /* 0x0000000b06107c19 */ /* 0x100fe20008001207 */
[----:B------:R-:W0:Y:S01]  /*6700*/  F2I.U32.TRUNC.NTZ R20, R20 ;  /* 0x0000001400147305 */ /* 0x000e22000020f000 */
[----:B------:R-:W-:Y:S01]  /*6710*/  SHF.R.U32.HI R6, RZ, UR11, R7 ;  /* 0x0000000bff067c19 */ /* 0x000fe20008011607 */
[----:B------:R-:W-:Y:S01]  /*6720*/  ULDC.64 UR8, c[0x0][0x620] ;  /* 0x0001880000087ab9 */ /* 0x000fe20000000a00 */
[----:B------:R-:W-:Y:S01]  /*6730*/  IADD3 R9, P0, RZ, -R16, RZ ;  /* 0x80000010ff097210 */ /* 0x000fe20007f1e0ff */
[----:B------:R-:W-:-:S04]  /*6740*/  ULDC.64 UR10, c[0x0][0x640] ;  /* 0x00019000000a7ab9 */ /* 0x000fc80000000a00 */
[----:B------:R-:W-:Y:S01]  /*6750*/  IMAD.X R6, RZ, RZ, ~R6, P0 ;  /* 0x000000ffff067224 */ /* 0x000fe200000e0e06 */
[----:B------:R-:W-:-:S03]  /*6760*/  ISETP.NE.U32.AND P0, PT, RZ, UR10, PT ;  /* 0x0000000aff007c0c */ /* 0x000fc6000bf05070 */
[----:B------:R-:W-:Y:S01]  /*6770*/  IMAD R8, R6, UR8, RZ ;  /* 0x0000000806087c24 */ /* 0x000fe2000f8e02ff */
[----:B------:R-:W-:Y:S01]  /*6780*/  ISETP.NE.AND.EX P0, PT, RZ, UR11, PT, P0 ;  /* 0x0000000bff007c0c */ /* 0x000fe2000bf05300 */
[----:B------:R-:W-:Y:S01]  /*6790*/  IMAD.WIDE.U32 R6, R9, UR8, R4 ;  /* 0x0000000809067c25 */ /* 0x000fe2000f8e0004 */
[----:B------:R-:W-:-:S03]  /*67a0*/  ULDC UR8, c[0x0][0x618] ;  /* 0x0001860000087ab9 */ /* 0x000fc60000000800 */
[----:B------:R-:W-:Y:S01]  /*67b0*/  IMAD R9, R9, UR9, R8 ;  /* 0x0000000909097c24 */ /* 0x000fe2000f8e0208 */
[----:B------:R-:W-:Y:S01]  /*67c0*/  ULDC UR9, c[0x0][0x154] ;  /* 0x0000550000097ab9 */ /* 0x000fe20000000800 */
[----:B0-----:R-:W-:Y:S02]  /*67d0*/  IMAD.MOV R8, RZ, RZ, -R20 ;  /* 0x000000ffff087224 */ /* 0x001fe400078e0a14 */
[----:B------:R-:W-:Y:S01]  /*67e0*/  IMAD.IADD R7, R7, 0x1, R9 ;  /* 0x0000000107077824 */ /* 0x000fe200078e0209 */
[----:B------:R-:W0:Y:S01]  /*67f0*/  LDC R20, c[0x0][0x148] ;  /* 0x00005200ff147b82 */ /* 0x000e220000000800 */
[----:B-1----:R-:W-:Y:S01]  /*6800*/  IMAD R17, R18, R8, R17 ;  /* 0x0000000812117224 */ /* 0x002fe200078e0211 */
[----:B------:R-:W-:Y:S02]  /*6810*/  I2FP.F32.U32 R8, R13 ;  /* 0x0000000d00087245 */ /* 0x000fe40000201000 */
[--C-:B------:R-:W-:Y:S02]  /*6820*/  SHF.R.U64 R18, R6, UR8, R7.reuse ;  /* 0x0000000806127c19 */ /* 0x100fe40008001207 */
[----:B------:R-:W-:Y:S01]  /*6830*/  SHF.R.U32.HI R7, RZ, UR8, R7 ;  /* 0x00000008ff077c19 */ /* 0x000fe20008011607 */
[----:B------:R-:W-:Y:S01]  /*6840*/  FMUL R8, R8, UR9 ;  /* 0x0000000908087c20 */ /* 0x000fe20008400000 */
[----:B------:R-:W-:-:S02]  /*6850*/  ULDC UR8, c[0x0][0x608] ;  /* 0x0001820000087ab9 */ /* 0x000fc40000000800 */
[--C-:B------:R-:W-:Y:S01]  /*6860*/  SHF.R.U64 R22, R18, UR8, R7.reuse ;  /* 0x0000000812167c19 */ /* 0x100fe20008001207 */
[----:B------:R1:W2:Y:S01]  /*6870*/  F2I.U32.TRUNC.NTZ R23, R8 ;  /* 0x0000000800177305 */ /* 0x0002a2000020f000 */
[----:B------:R-:W-:Y:S01]  /*6880*/  SHF.R.U32.HI R7, RZ, UR8, R7 ;  /* 0x00000008ff077c19 */ /* 0x000fe20008011607 */
[----:B------:R-:W-:-:S03]  /*6890*/  ULDC UR8, c[0x0][0x658] ;  /* 0x0001960000087ab9 */ /* 0x000fc60000000800 */
[--C-:B------:R-:W-:Y:S02]  /*68a0*/  SHF.R.U64 R19, R22, UR8, R7.reuse ;  /* 0x0000000816137c19 */ /* 0x100fe40008001207 */
[----:B------:R-:W-:-:S03]  /*68b0*/  SHF.R.U32.HI R21, RZ, UR8, R7 ;  /* 0x00000008ff157c19 */ /* 0x000fc60008011607 */
[----:B------:R-:W-:Y:S02]  /*68c0*/  IMAD.MOV.U32 R6, RZ, RZ, R19 ;  /* 0x000000ffff067224 */ /* 0x000fe400078e0013 */
[----:B------:R-:W-:Y:S01]  /*68d0*/  IMAD.MOV.U32 R7, RZ, RZ, R21 ;  /* 0x000000ffff077224 */ /* 0x000fe200078e0015 */
[----:B-1----:R-:W-:Y:S06]  /*68e0*/  @!P0 BRA `(.L_x_122) ;  /* 0x0000000000288947 */ /* 0x002fec0003800000 */
        /* <DEDUP_REMOVED lines=10> */
.L_x_122:
[----:B------:R-:W-:Y:S01]  /*6990*/  ULDC UR8, c[0x0][0x648] ;  /* 0x0001920000087ab9 */ /* 0x000fe20000000800 */
[----:B--2---:R-:W-:Y:S01]  /*69a0*/  IMAD.MOV R23, RZ, RZ, -R23 ;  /* 0x000000ffff177224 */ /* 0x004fe200078e0a17 */
[----:B------:R-:W-:Y:S01]  /*69b0*/  SHF.R.U64 R7, R6, UR8, R7 ;  /* 0x0000000806077c19 */ /* 0x000fe20008001207 */
[----:B------:R-:W-:Y:S01]  /*69c0*/  ULDC UR8, c[0x0][0x638] ;  /* 0x00018e0000087ab9 */ /* 0x000fe20000000800 */
[----:B------:R-:W-:Y:S01]  /*69d0*/  LOP3.LUT R6, R22, UR13, RZ, 0xc0, !PT ;  /* 0x0000000d16067c12 */ /* 0x000fe2000f8ec0ff */
[----:B0-----:R-:W-:Y:S01]  /*69e0*/  @P4 IMAD R17, R20, R23, R13 ;  /* 0x0000001714114224 */ /* 0x001fe200078e020d */
[----:B------:R-:W-:Y:S01]  /*69f0*/  LOP3.LUT R18, R18, UR4, RZ, 0xc0, !PT ;  /* 0x0000000412127c12 */ /* 0x000fe2000f8ec0ff */
[----:B------:R-:W-:Y:S01]  /*6a00*/  IMAD.MOV R8, RZ, RZ, -R7 ;  /* 0x000000ffff087224 */ /* 0x000fe200078e0a07 */
[----:B------:R-:W-:Y:S01]  /*6a10*/  ULDC UR9, c[0x0][0x610] ;  /* 0x0001840000097ab9 */ /* 0x000fe20000000800 */
[----:B------:R-:W-:Y:S02]  /*6a20*/  IMAD R6, R7, UR5, R6 ;  /* 0x0000000507067c24 */ /* 0x000fe4000f8e0206 */
[----:B------:R-:W-:Y:S01]  /*6a30*/  IMAD R19, R8, UR8, R19 ;  /* 0x0000000808137c24 */ /* 0x000fe2000f8e0213 */
[----:B------:R-:W-:Y:S01]  /*6a40*/  ULDC UR8, c[0x0][0x600] ;  /* 0x0001800000087ab9 */ /* 0x000fe20000000800 */
[----:B------:R-:W-:-:S02]  /*6a50*/  IMAD R17, R6, UR9, R17 ;  /* 0x0000000906117c24 */ /* 0x000fc4000f8e0211 */
[----:B------:R-:W-:Y:S02]  /*6a60*/  IMAD R6, R19, UR8, R18 ;  /* 0x0000000813067c24 */ /* 0x000fe4000f8e0212 */
[----:B------:R-:W-:-:S03]  /*6a70*/  IMAD.MOV.U32 R7, RZ, RZ, 0x1 ;  /* 0x00000001ff077424 */ /* 0x000fc600078e00ff */
[----:B------:R-:W-:Y:S02]  /*6a80*/  SEL R13, R6, R17, !P4 ;  /* 0x00000011060d7207 */ /* 0x000fe40006000000 */
[----:B------:R-:W-:-:S07]  /*6a90*/  SEL R6, R17, R6, !P4 ;  /* 0x0000000611067207 */ /* 0x000fce0006000000 */
.L_x_120:
[----:B------:R-:W-:Y:S05]  /*6aa0*/  BSYNC B1 ;  /* 0x0000000000017941 */ /* 0x000fea0003800000 */
.L_x_119:
[----:B------:R-:W-:-:S13]  /*6ab0*/  LOP3.LUT P0, RZ, R7, 0xff, RZ, 0xc0, !PT ;  /* 0x000000ff07ff7812 */ /* 0x000fda000780c0ff */
[----:B------:R-:W-:Y:S05]  /*6ac0*/  @P0 BRA `(.L_x_123) ;  /* 0xfffffff400400947 */ /* 0x000fea000383ffff */
[----:B------:R-:W-:Y:S05]  /*6ad0*/  BSYNC B0 ;  /* 0x0000000000007941 */ /* 0x000fea0003800000 */
.L_x_112:
[----:B------:R-:W-:-:S03]  /*6ae0*/  UMOV UR8, 0xffffffff ;  /* 0xffffffff00087882 */ /* 0x000fc60000000000 */
[----:B------:R-:W-:Y:S05]  /*6af0*/  BRA.DIV UR8, `(.L_x_124) ;  /* 0x0000000e08147947 */ /* 0x000fea000b800000 */
[----:B------:R-:W-:-:S13]  /*6b00*/  ELECT P0, URZ, PT ;  /* 0x00000000003f782f */ /* 0x000fda0003800000 */
.L_x_152:
[----:B------:R-:W-:Y:S04]  /*6b10*/  BSSY B0, `(.L_x_125) ;  /* 0x00000a9000007945 */ /* 0x000fe80003800000 */
[----:B------:R-:W-:Y:S05]  /*6b20*/  @!P0 BRA `(.L_x_126) ;  /* 0x00000008009c8947 */ /* 0x000fea0003800000 */
[----:B------:R-:W-:-:S04]  /*6b30*/  LOP3.LUT R2, R2, 0x2, RZ, 0xfc, !PT ;  /* 0x0000000202027812 */ /* 0x000fc800078efcff */
[----:B------:R-:W-:-:S13]  /*6b40*/  ISETP.NE.AND P0, PT, R2, 0x3, PT ;  /* 0x000000030200780c */ /* 0x000fda0003f05270 */
[----:B------:R-:W-:Y:S05]  /*6b50*/  @!P0 BRA `(.L_x_127) ;  /* 0x0000000000048947 */ /* 0x000fea0003800000 */
[----:B------:R-:W-:Y:S01]  /*6b60*/  BPT.TRAP 0x1 ;  /* 0x000000040000795c */ /* 0x000fe20000300000 */
.L_x_127:
[----:B------:R-:W0:Y:S01]  /*6b70*/  S2R R5, SR_CgaCtaId ;  /* 0x0000000000057919 */ /* 0x000e220000008800 */
[----:B------:R-:W-:Y:S02]  /*6b80*/  MOV R0, 0x400 ;  /* 0x0000040000007802 */ /* 0x000fe40000000f00 */
[----:B------:R-:W-:Y:S02]  /*6b90*/  SHF.L.U32 R2, R3, 0x1f, RZ ;  /* 0x0000001f03027819 */ /* 0x000fe400000006ff */
[----:B0-----:R-:W-:-:S05]  /*6ba0*/  LEA R5, R5, R0, 0x18 ;  /* 0x0000000005057211 */ /* 0x001fca00078ec0ff */
[----:B------:R-:W-:-:S04]  /*6bb0*/  VIADD R5, R5, 0x90 ;  /* 0x0000009005057836 */ /* 0x000fc80000000000 */
[C---:B------:R-:W-:Y:S02]  /*6bc0*/  IMAD R7, R12.reuse, 0x8, R5 ;  /* 0x000000080c077824 */ /* 0x040fe400078e0205 */
[----:B------:R-:W-:Y:S02]  /*6bd0*/  VIADD R12, R12, 0x1 ;  /* 0x000000010c0c7836 */ /* 0x000fe40000000000 */
[----:B------:R-:W0:Y:S03]  /*6be0*/  SYNCS.PHASECHK.TRANS64.TRYWAIT P0, [R7+URZ], R2 ;  /* 0x00000002070075a7 */ /* 0x000e26000800017f */
[----:B------:R-:W-:-:S04]  /*6bf0*/  ISETP.NE.AND P1, PT, R12, 0x12, PT ;  /* 0x000000120c00780c */ /* 0x000fc80003f25270 */
[----:B------:R-:W-:Y:S02]  /*6c00*/  SEL R0, RZ, 0x1, P1 ;  /* 0x00000001ff007807 */ /* 0x000fe40000800000 */
[----:B------:R-:W-:Y:S02]  /*6c10*/  SEL R12, R12, RZ, P1 ;  /* 0x000000ff0c0c7207 */ /* 0x000fe40000800000 */
[----:B------:R-:W-:-:S03]  /*6c20*/  LOP3.LUT R9, R3, R0, RZ, 0x3c, !PT ;  /* 0x0000000003097212 */ /* 0x000fc600078e3cff */
[----:B------:R-:W-:Y:S01]  /*6c30*/  IMAD R6, R12, 0x8, R5 ;  /* 0x000000080c067824 */ /* 0x000fe200078e0205 */
[----:B------:R-:W-:Y:S01]  /*6c40*/  SHF.L.U32 R3, R9, 0x1f, RZ ;  /* 0x0000001f09037819 */ /* 0x000fe200000006ff */
[----:B0-----:R-:W-:Y:S06]  /*6c50*/  @!P0 BRA `(.L_x_128) ;  /* 0x0000000800dc8947 */ /* 0x001fec0003800000 */
.L_x_153:
[----:B------:R-:W1:Y:S01]  /*6c60*/  SYNCS.PHASECHK.TRANS64.TRYWAIT P0, [R6+URZ], R3 ;  /* 0x00000003060075a7 */ /* 0x000e62000800017f */
[----:B------:R-:W-:-:S05]  /*6c70*/  VIADD R0, R12, 0x1 ;  /* 0x000000010c007836 */ /* 0x000fca0000000000 */
[----:B------:R-:W-:-:S04]  /*6c80*/  ISETP.NE.AND P1, PT, R0, 0x12, PT ;  /* 0x000000120000780c */ /* 0x000fc80003f25270 */
[----:B0-----:R-:W-:Y:S02]  /*6c90*/  SEL R2, RZ, 0x1, P1 ;  /* 0x00000001ff027807 */ /* 0x001fe40000800000 */
[----:B------:R-:W-:Y:S02]  /*6ca0*/  SEL R0, R0, RZ, P1 ;  /* 0x000000ff00007207 */ /* 0x000fe40000800000 */
[----:B------:R-:W-:-:S03]  /*6cb0*/  LOP3.LUT R9, R9, R2, RZ, 0x3c, !PT ;  /* 0x0000000209097212 */ /* 0x000fc600078e3cff */
[----:B------:R-:W-:Y:S01]  /*6cc0*/  IMAD R7, R0, 0x8, R5 ;  /* 0x0000000800077824 */ /* 0x000fe200078e0205 */
[----:B------:R-:W-:Y:S01]  /*6cd0*/  SHF.L.U32 R4, R9, 0x1f, RZ ;  /* 0x0000001f09047819 */ /* 0x000fe200000006ff */
[----:B-1----:R-:W-:Y:S06]  /*6ce0*/  @!P0 BRA `(.L_x_129) ;  /* 0x0000000800cc8947 */ /* 0x002fec0003800000 */
.L_x_154:
[----:B------:R-:W1:Y:S01]  /*6cf0*/  SYNCS.PHASECHK.TRANS64.TRYWAIT P0, [R7+URZ], R4 ;  /* 0x00000004070075a7 */ /* 0x000e62000800017f */
[----:B------:R-:W-:-:S05]  /*6d00*/  VIADD R0, R0, 0x1 ;  /* 0x0000000100007836 */ /* 0x000fca0000000000 */
[----:B------:R-:W-:-:S04]  /*6d10*/  ISETP.NE.AND P1, PT, R0, 0x12, PT ;  /* 0x000000120000780c */ /* 0x000fc80003f25270 */
[----:B------:R-:W-:Y:S02]  /*6d20*/  SEL R2, RZ, 0x1, P1 ;  /* 0x00000001ff027807 */ /* 0x000fe40000800000 */
[----:B------:R-:W-:Y:S02]  /*6d30*/  SEL R0, R0, RZ, P1 ;  /* 0x000000ff00007207 */ /* 0x000fe40000800000 */
[----:B------:R-:W-:-:S03]  /*6d40*/  LOP3.LUT R9, R9, R2, RZ, 0x3c, !PT ;  /* 0x0000000209097212 */ /* 0x000fc600078e3cff */
[----:B0-----:R-:W-:Y:S01]  /*6d50*/  IMAD R6, R0, 0x8, R5 ;  /* 0x0000000800067824 */ /* 0x001fe200078e0205 */
[----:B------:R-:W-:Y:S01]  /*6d60*/  SHF.L.U32 R3, R9, 0x1f, RZ ;  /* 0x0000001f09037819 */ /* 0x000fe200000006ff */
[----:B-1----:R-:W-:Y:S06]  /*6d70*/  @!P0 BRA `(.L_x_130) ;  /* 0x0000000800bc8947 */ /* 0x002fec0003800000 */
.L_x_155:
        /* <DEDUP_REMOVED lines=9> */
.L_x_156:
        /* <DEDUP_REMOVED lines=9> */
.L_x_157:
        /* <DEDUP_REMOVED lines=9> */
.L_x_158:
        /* <DEDUP_REMOVED lines=9> */
.L_x_159:
        /* <DEDUP_REMOVED lines=9> */
.L_x_160:
        /* <DEDUP_REMOVED lines=9> */
.L_x_161:
        /* <DEDUP_REMOVED lines=9> */
.L_x_162:
        /* <DEDUP_REMOVED lines=9> */
.L_x_163:
        /* <DEDUP_REMOVED lines=9> */
.L_x_164:
        /* <DEDUP_REMOVED lines=9> */
.L_x_165:
        /* <DEDUP_REMOVED lines=9> */
.L_x_166:
        /* <DEDUP_REMOVED lines=9> */
.L_x_167:
        /* <DEDUP_REMOVED lines=9> */
.L_x_168:
[----:B------:R-:W1:Y:S01]  /*74d0*/  SYNCS.PHASECHK.TRANS64.TRYWAIT P0, [R7+URZ], R4 ;  /* 0x00000004070075a7 */ /* 0x000e62000800017f */
[----:B------:R-:W-:-:S05]  /*74e0*/  VIADD R0, R0, 0x1 ;  /* 0x0000000100007836 */ /* 0x000fca0000000000 */
[----:B------:R-:W-:-:S04]  /*74f0*/  ISETP.NE.AND P1, PT, R0, 0x12, PT ;  /* 0x000000120000780c */ /* 0x000fc80003f25270 */
[----:B------:R-:W-:Y:S02]  /*7500*/  SEL R2, RZ, 0x1, P1 ;  /* 0x00000001ff027807 */ /* 0x000fe40000800000 */
[----:B------:R-:W-:Y:S02]  /*7510*/  SEL R0, R0, RZ, P1 ;  /* 0x000000ff00007207 */ /* 0x000fe40000800000 */
[----:B------:R-:W-:Y:S01]  /*7520*/  LOP3.LUT R2, R9, R2, RZ, 0x3c, !PT ;  /* 0x0000000209027212 */ /* 0x000fe200078e3cff */
[----:B-1----:R-:W-:Y:S06]  /*7530*/  @!P0 BRA `(.L_x_144) ;  /* 0x0000000400e48947 */ /* 0x002fec0003800000 */
.L_x_169:
[----:B------:R-:W-:Y:S01]  /*7540*/  IMAD R5, R0, 0x8, R5 ;  /* 0x0000000800057824 */ /* 0x000fe200078e0205 */
[----:B------:R-:W-:-:S07]  /*7550*/  SHF.L.U32 R0, R2, 0x1f, RZ ;  /* 0x0000001f02007819 */ /* 0x000fce00000006ff */
.L_x_145:
[----:B--2---:R2:W3:Y:S02]  /*7560*/  SYNCS.PHASECHK.TRANS64.TRYWAIT P0, [R5+URZ], R0 ;  /* 0x00000000050075a7 */ /* 0x0044e4000800017f */
[----:B---3--:R-:W-:Y:S05]  /*7570*/  @!P0 NANOSLEEP.SYNCS 0x989680 ;  /* 0x009896800000895d */ /* 0x008fea0003900000 */
[----:B------:R-:W3:Y:S02]  /*7580*/  @!P0 SYNCS.PHASECHK.TRANS64 P0, [R5+URZ], R0 ;  /* 0x00000000050085a7 */ /* 0x000ee4000800007f */
[----:B---3--:R-:W-:Y:S05]  /*7590*/  @!P0 BRA `(.L_x_145) ;  /* 0xfffffffc00f08947 */ /* 0x008fea000383ffff */
.L_x_126:
[----:B------:R-:W-:Y:S05]  /*75a0*/  BSYNC B0 ;  /* 0x0000000000007941 */ /* 0x000fea0003800000 */
.L_x_125:
[----:B------:R-:W-:Y:S05]  /*75b0*/  EXIT ;  /* 0x000000000000794d */ /* 0x000fea0003800000 */
.L_x_22:
[----:B-1----:R-:W-:-:S04]  /*75c0*/  IMAD.U32 R9, RZ, RZ, UR6 ;  /* 0x00000006ff097e24 */ /* 0x002fc8000f8e00ff */
[----:B------:R1:W3:Y:S03]  /*75d0*/  SYNCS.PHASECHK.TRANS64.TRYWAIT P0, [R9+URZ], R8 ;  /* 0x00000008090075a7 */ /* 0x0002e6000800017f */
[----:B---3--:R-:W-:Y:S05]  /*75e0*/  @!P0 NANOSLEEP.SYNCS 0x989680 ;  /* 0x009896800000895d */ /* 0x008fea0003900000 */
[----:B------:R-:W3:Y:S02]  /*75f0*/  @!P0 SYNCS.PHASECHK.TRANS64 P0, [R9+URZ], R8 ;  /* 0x00000008090085a7 */ /* 0x000ee4000800007f */
[----:B---3--:R-:W-:Y:S05]  /*7600*/  @!P0 BRA `(.L_x_22) ;  /* 0xfffffffc00ec8947 */ /* 0x008fea000383ffff */
[----:B------:R-:W-:Y:S05]  /*7610*/  BRA `(.L_x_21) ;  /* 0xffffffa0007c7947 */ /* 0x000fea000383ffff */
.L_x_28:
[----:B-1----:R-:W-:-:S04]  /*7620*/  IMAD.U32 R11, RZ, RZ, UR12 ;  /* 0x0000000cff0b7e24 */ /* 0x002fc8000f8e00ff */
[----:B------:R1:W3:Y:S03]  /*7630*/  SYNCS.PHASECHK.TRANS64.TRYWAIT P0, [R11+URZ], R10 ;  /* 0x0000000a0b0075a7 */ /* 0x0002e6000800017f */
[----:B---3--:R-:W-:Y:S05]  /*7640*/  @!P0 NANOSLEEP.SYNCS 0x989680 ;  /* 0x009896800000895d */ /* 0x008fea0003900000 */
[----:B------:R-:W3:Y:S02]  /*7650*/  @!P0 SYNCS.PHASECHK.TRANS64 P0, [R11+URZ], R10 ;  /* 0x0000000a0b0085a7 */ /* 0x000ee4000800007f */
[----:B---3--:R-:W-:Y:S05]  /*7660*/  @!P0 BRA `(.L_x_28) ;  /* 0xfffffffc00ec8947 */ /* 0x008fea000383ffff */
[----:B------:R-:W-:Y:S05]  /*7670*/  BRA `(.L_x_27) ;  /* 0xffffffa800047947 */ /* 0x000fea000383ffff */
.L_x_113:
[----:B------:R-:W-:Y:S01]  /*7680*/  BSSY B1, `(.L_x_146) ;  /* 0x0000006000017945 */ /* 0x000fe20003800000 */
[----:B------:R-:W-:-:S07]  /*7690*/  IMAD.MOV.U32 R7, RZ, RZ, -0x1 ;  /* 0xffffffffff077424 */ /* 0x000fce00078e00ff */
[----:B------:R-:W-:Y:S05]  /*76a0*/  WARPSYNC.COLLECTIVE R7, `(.L_x_147) ;  /* 0x00000000070c7348 */ /* 0x000fea0003c00000 */
[----:B------:R-:W-:Y:S02]  /*76b0*/  ELECT P0, UR62, PT ;  /* 0x00000000003e782f */ /* 0x000fe40003800000 */
[----:B------:R-:W-:Y:S01]  /*76c0*/  MOV R7, UR62 ;  /* 0x0000003e00077c02 */ /* 0x000fe20008000f00 */
[----:B------:R-:W-:Y:S10]  /*76d0*/  ENDCOLLECTIVE ;  /* 0x000000000000791b */ /* 0x000ff40003800000 */
.L_x_147:
[----:B------:R-:W-:Y:S05]  /*76e0*/  BSYNC B1 ;  /* 0x0000000000017941 */ /* 0x000fea0003800000 */
.L_x_146:
[----:B------:R-:W-:Y:S05]  /*76f0*/  BRA `(.L_x_148) ;  /* 0xffffffe800407947 */ /* 0x000fea000383ffff */
.L_x_116:
[----:B0-----:R0:W1:Y:S02]  /*7700*/  SYNCS.PHASECHK.TRANS64.TRYWAIT P0, [R18+URZ+0x90], R9 ;  /* 0x00009009120075a7 */ /* 0x001064000800017f */
[----:B-1----:R-:W-:Y:S05]  /*7710*/  @!P0 NANOSLEEP.SYNCS 0x989680 ;  /* 0x009896800000895d */ /* 0x002fea0003900000 */
[----:B------:R-:W1:Y:S02]  /*7720*/  @!P0 SYNCS.PHASECHK.TRANS64 P0, [R18+URZ+0x90], R9 ;  /* 0x00009009120085a7 */ /* 0x000e64000800007f */
[----:B-1----:R-:W-:Y:S05]  /*7730*/  @!P0 BRA `(.L_x_116) ;  /* 0xfffffffc00f08947 */ /* 0x002fea000383ffff */
[----:B------:R-:W-:Y:S05]  /*7740*/  BRA `(.L_x_149) ;  /* 0xffffffe8007c7947 */ /* 0x000fea000383ffff */
.L_x_124:
[----:B------:R-:W-:Y:S01]  /*7750*/  BSSY B0, `(.L_x_150) ;  /* 0x0000006000007945 */ /* 0x000fe20003800000 */
[----:B------:R-:W-:-:S07]  /*7760*/  IMAD.MOV.U32 R7, RZ, RZ, -0x1 ;  /* 0xffffffffff077424 */ /* 0x000fce00078e00ff */
[----:B------:R-:W-:Y:S05]  /*7770*/  WARPSYNC.COLLECTIVE R7, `(.L_x_151) ;  /* 0x00000000070c7348 */ /* 0x000fea0003c00000 */
[----:B------:R-:W-:Y:S02]  /*7780*/  ELECT P0, UR62, PT ;  /* 0x00000000003e782f */ /* 0x000fe40003800000 */
[----:B------:R-:W-:Y:S01]  /*7790*/  MOV R7, UR62 ;  /* 0x0000003e00077c02 */ /* 0x000fe20008000f00 */
[----:B------:R-:W-:Y:S10]  /*77a0*/  ENDCOLLECTIVE ;  /* 0x000000000000791b */ /* 0x000ff40003800000 */
.L_x_151:
[----:B------:R-:W-:Y:S05]  /*77b0*/  BSYNC B0 ;  /* 0x0000000000007941 */ /* 0x000fea0003800000 */
.L_x_150:
[----:B------:R-:W-:Y:S05]  /*77c0*/  BRA `(.L_x_152) ;  /* 0xfffffff000d07947 */ /* 0x000fea000383ffff */
.L_x_128:
[----:B0-----:R0:W1:Y:S02]  /*77d0*/  SYNCS.PHASECHK.TRANS64.TRYWAIT P0, [R7+URZ], R2 ;  /* 0x00000002070075a7 */ /* 0x001064000800017f */
[----:B-1----:R-:W-:Y:S05]  /*77e0*/  @!P0 NANOSLEEP.SYNCS 0x989680 ;  /* 0x009896800000895d */ /* 0x002fea0003900000 */
[----:B------:R-:W1:Y:S02]  /*77f0*/  @!P0 SYNCS.PHASECHK.TRANS64 P0, [R7+URZ], R2 ;  /* 0x00000002070085a7 */ /* 0x000e64000800007f */
[----:B-1----:R-:W-:Y:S05]  /*7800*/  @!P0 BRA `(.L_x_128) ;  /* 0xfffffffc00f08947 */ /* 0x002fea000383ffff */
[----:B------:R-:W-:Y:S05]  /*7810*/  BRA `(.L_x_153) ;  /* 0xfffffff400107947 */ /* 0x000fea000383ffff */
.L_x_129:
[----:B0-----:R0:W1:Y:S02]  /*7820*/  SYNCS.PHASECHK.TRANS64.TRYWAIT P0, [R6+URZ], R3 ;  /* 0x00000003060075a7 */ /* 0x001064000800017f */
[----:B-1----:R-:W-:Y:S05]  /*7830*/  @!P0 NANOSLEEP.SYNCS 0x989680 ;  /* 0x009896800000895d */ /* 0x002fea0003900000 */
[----:B------:R-:W1:Y:S02]  /*7840*/  @!P0 SYNCS.PHASECHK.TRANS64 P0, [R6+URZ], R3 ;  /* 0x00000003060085a7 */ /* 0x000e64000800007f */
[----:B-1----:R-:W-:Y:S05]  /*7850*/  @!P0 BRA `(.L_x_129) ;  /* 0xfffffffc00f08947 */ /* 0x002fea000383ffff */
[----:B------:R-:W-:Y:S05]  /*7860*/  BRA `(.L_x_154) ;  /* 0xfffffff400207947 */ /* 0x000fea000383ffff */
.L_x_130:
[----:B0-----:R0:W1:Y:S02]  /*7870*/  SYNCS.PHASECHK.TRANS64.TRYWAIT P0, [R7+URZ], R4 ;  /* 0x00000004070075a7 */ /* 0x001064000800017f */
[----:B-1----:R-:W-:Y:S05]  /*7880*/  @!P0 NANOSLEEP.SYNCS 0x989680 ;  /* 0x009896800000895d */ /* 0x002fea0003900000 */
[----:B------:R-:W1:Y:S02]  /*7890*/  @!P0 SYNCS.PHASECHK.TRANS64 P0, [R7+URZ], R4 ;  /* 0x00000004070085a7 */ /* 0x000e64000800007f */
[----:B-1----:R-:W-:Y:S05]  /*78a0*/  @!P0 BRA `(.L_x_130) ;  /* 0xfffffffc00f08947 */ /* 0x002fea000383ffff */
[----:B------:R-:W-:Y:S05]  /*78b0*/  BRA `(.L_x_155) ;  /* 0xfffffff400307947 */ /* 0x000fea000383ffff */
.L_x_131:
[----:B0-----:R0:W1:Y:S02]  /*78c0*/  SYNCS.PHASECHK.TRANS64.TRYWAIT P0, [R6+URZ], R3 ;  /* 0x00000003060075a7 */ /* 0x001064000800017f */
[----:B-1----:R-:W-:Y:S05]  /*78d0*/  @!P0 NANOSLEEP.SYNCS 0x989680 ;  /* 0x009896800000895d */ /* 0x002fea0003900000 */
[----:B------:R-:W1:Y:S02]  /*78e0*/  @!P0 SYNCS.PHASECHK.TRANS64 P0, [R6+URZ], R3 ;  /* 0x00000003060085a7 */ /* 0x000e64000800007f */
[----:B-1----:R-:W-:Y:S05]  /*78f0*/  @!P0 BRA `(.L_x_131) ;  /* 0xfffffffc00f08947 */ /* 0x002fea000383ffff */
[----:B------:R-:W-:Y:S05]  /*7900*/  BRA `(.L_x_156) ;  /* 0xfffffff400407947 */ /* 0x000fea000383ffff */
.L_x_132:
[----:B0-----:R0:W1:Y:S02]  /*7910*/  SYNCS.PHASECHK.TRANS64.TRYWAIT P0, [R7+URZ], R4 ;  /* 0x00000004070075a7 */ /* 0x001064000800017f */
[----:B-1----:R-:W-:Y:S05]  /*7920*/  @!P0 NANOSLEEP.SYNCS 0x989680 ;  /* 0x009896800000895d */ /* 0x002fea0003900000 */
[----:B------:R-:W1:Y:S02]  /*7930*/  @!P0 SYNCS.PHASECHK.TRANS64 P0, [R7+URZ], R4 ;  /* 0x00000004070085a7 */ /* 0x000e64000800007f */
[----:B-1----:R-:W-:Y:S05]  /*7940*/  @!P0 BRA `(.L_x_132) ;  /* 0xfffffffc00f08947 */ /* 0x002fea000383ffff */
[----:B------:R-:W-:Y:S05]  /*7950*/  BRA `(.L_x_157) ;  /* 0xfffffff400507947 */ /* 0x000fea000383ffff */
.L_x_133:
[----:B0-----:R0:W1:Y:S02]  /*7960*/  SYNCS.PHASECHK.TRANS64.TRYWAIT P0, [R6+URZ], R3 ;  /* 0x00000003060075a7 */ /* 0x001064000800017f */
[----:B-1----:R-:W-:Y:S05]  /*7970*/  @!P0 NANOSLEEP.SYNCS 0x989680 ;  /* 0x009896800000895d */ /* 0x002fea0003900000 */
[----:B------:R-:W1:Y:S02]  /*7980*/  @!P0 SYNCS.PHASECHK.TRANS64 P0, [R6+URZ], R3 ;  /* 0x00000003060085a7 */ /* 0x000e64000800007f */
[----:B-1----:R-:W-:Y:S05]  /*7990*/  @!P0 BRA `(.L_x_133) ;  /* 0xfffffffc00f08947 */ /* 0x002fea000383ffff */
[----:B------:R-:W-:Y:S05]  /*79a0*/  BRA `(.L_x_158) ;  /* 0xfffffff400607947 */ /* 0x000fea000383ffff */
.L_x_134:
[----:B0-----:R0:W1:Y:S02]  /*79b0*/  SYNCS.PHASECHK.TRANS64.TRYWAIT P0, [R7+URZ], R4 ;  /* 0x00000004070075a7 */ /* 0x001064000800017f */
[----:B-1----:R-:W-:Y:S05]  /*79c0*/  @!P0 NANOSLEEP.SYNCS 0x989680 ;  /* 0x009896800000895d */ /* 0x002fea0003900000 */
[----:B------:R-:W1:Y:S02]  /*79d0*/  @!P0 SYNCS.PHASECHK.TRANS64 P0, [R7+URZ], R4 ;  /* 0x00000004070085a7 */ /* 0x000e64000800007f */
[----:B-1----:R-:W-:Y:S05]  /*79e0*/  @!P0 BRA `(.L_x_134) ;  /* 0xfffffffc00f08947 */ /* 0x002fea000383ffff */
[----:B------:R-:W-:Y:S05]  /*79f0*/  BRA `(.L_x_159) ;  /* 0xfffffff400707947 */ /* 0x000fea000383ffff */
.L_x_135:
[----:B0-----:R0:W1:Y:S02]  /*7a00*/  SYNCS.PHASECHK.TRANS64.TRYWAIT P0, [R6+URZ], R3 ;  /* 0x00000003060075a7 */ /* 0x001064000800017f */
[----:B-1----:R-:W-:Y:S05]  /*7a10*/  @!P0 NANOSLEEP.SYNCS 0x989680 ;  /* 0x009896800000895d */ /* 0x002fea0003900000 */
[----:B------:R-:W1:Y:S02]  /*7a20*/  @!P0 SYNCS.PHASECHK.TRANS64 P0, [R6+URZ], R3 ;  /* 0x00000003060085a7 */ /* 0x000e64000800007f */
[----:B-1----:R-:W-:Y:S05]  /*7a30*/  @!P0 BRA `(.L_x_135) ;  /* 0xfffffffc00f08947 */ /* 0x002fea000383ffff */
[----:B------:R-:W-:Y:S05]  /*7a40*/  BRA `(.L_x_160) ;  /* 0xfffffff400807947 */ /* 0x000fea000383ffff */
.L_x_136:
[----:B0-----:R0:W1:Y:S02]  /*7a50*/  SYNCS.PHASECHK.TRANS64.TRYWAIT P0, [R7+URZ], R4 ;  /* 0x00000004070075a7 */ /* 0x001064000800017f */
[----:B-1----:R-:W-:Y:S05]  /*7a60*/  @!P0 NANOSLEEP.SYNCS 0x989680 ;  /* 0x009896800000895d */ /* 0x002fea0003900000 */
[----:B------:R-:W1:Y:S02]  /*7a70*/  @!P0 SYNCS.PHASECHK.TRANS64 P0, [R7+URZ], R4 ;  /* 0x00000004070085a7 */ /* 0x000e64000800007f */
[----:B-1----:R-:W-:Y:S05]  /*7a80*/  @!P0 BRA `(.L_x_136) ;  /* 0xfffffffc00f08947 */ /* 0x002fea000383ffff */
[----:B------:R-:W-:Y:S05]  /*7a90*/  BRA `(.L_x_161) ;  /* 0xfffffff400907947 */ /* 0x000fea000383ffff */
.L_x_137:
[----:B0-----:R0:W1:Y:S02]  /*7aa0*/  SYNCS.PHASECHK.TRANS64.TRYWAIT P0, [R6+URZ], R3 ;  /* 0x00000003060075a7 */ /* 0x001064000800017f */
[----:B-1----:R-:W-:Y:S05]  /*7ab0*/  @!P0 NANOSLEEP.SYNCS 0x989680 ;  /* 0x009896800000895d */ /* 0x002fea0003900000 */
[----:B------:R-:W1:Y:S02]  /*7ac0*/  @!P0 SYNCS.PHASECHK.TRANS64 P0, [R6+URZ], R3 ;  /* 0x00000003060085a7 */ /* 0x000e64000800007f */
[----:B-1----:R-:W-:Y:S05]  /*7ad0*/  @!P0 BRA `(.L_x_137) ;  /* 0xfffffffc00f08947 */ /* 0x002fea000383ffff */
[----:B------:R-:W-:Y:S05]  /*7ae0*/  BRA `(.L_x_162) ;  /* 0xfffffff400a07947 */ /* 0x000fea000383ffff */
.L_x_138:
[----:B0-----:R0:W1:Y:S02]  /*7af0*/  SYNCS.PHASECHK.TRANS64.TRYWAIT P0, [R7+URZ], R4 ;  /* 0x00000004070075a7 */ /* 0x001064000800017f */
[----:B-1----:R-:W-:Y:S05]  /*7b00*/  @!P0 NANOSLEEP.SYNCS 0x989680 ;  /* 0x009896800000895d */ /* 0x002fea0003900000 */
[----:B------:R-:W1:Y:S02]  /*7b10*/  @!P0 SYNCS.PHASECHK.TRANS64 P0, [R7+URZ], R4 ;  /* 0x00000004070085a7 */ /* 0x000e64000800007f */
[----:B-1----:R-:W-:Y:S05]  /*7b20*/  @!P0 BRA `(.L_x_138) ;  /* 0xfffffffc00f08947 */ /* 0x002fea000383ffff */
[----:B------:R-:W-:Y:S05]  /*7b30*/  BRA `(.L_x_163) ;  /* 0xfffffff400b07947 */ /* 0x000fea000383ffff */
.L_x_139:
[----:B0-----:R0:W1:Y:S02]  /*7b40*/  SYNCS.PHASECHK.TRANS64.TRYWAIT P0, [R6+URZ], R3 ;  /* 0x00000003060075a7 */ /* 0x001064000800017f */
[----:B-1----:R-:W-:Y:S05]  /*7b50*/  @!P0 NANOSLEEP.SYNCS 0x989680 ;  /* 0x009896800000895d */ /* 0x002fea0003900000 */
[----:B------:R-:W1:Y:S02]  /*7b60*/  @!P0 SYNCS.PHASECHK.TRANS64 P0, [R6+URZ], R3 ;  /* 0x00000003060085a7 */ /* 0x000e64000800007f */
[----:B-1----:R-:W-:Y:S05]  /*7b70*/  @!P0 BRA `(.L_x_139) ;  /* 0xfffffffc00f08947 */ /* 0x002fea000383ffff */
[----:B------:R-:W-:Y:S05]  /*7b80*/  BRA `(.L_x_164) ;  /* 0xfffffff400c07947 */ /* 0x000fea000383ffff */
.L_x_140:
[----:B0-----:R0:W1:Y:S02]  /*7b90*/  SYNCS.PHASECHK.TRANS64.TRYWAIT P0, [R7+URZ], R4 ;  /* 0x00000004070075a7 */ /* 0x001064000800017f */
[----:B-1----:R-:W-:Y:S05]  /*7ba0*/  @!P0 NANOSLEEP.SYNCS 0x989680 ;  /* 0x009896800000895d */ /* 0x002fea0003900000 */
[----:B------:R-:W1:Y:S02]  /*7bb0*/  @!P0 SYNCS.PHASECHK.TRANS64 P0, [R7+URZ], R4 ;  /* 0x00000004070085a7 */ /* 0x000e64000800007f */
[----:B-1----:R-:W-:Y:S05]  /*7bc0*/  @!P0 BRA `(.L_x_140) ;  /* 0xfffffffc00f08947 */ /* 0x002fea000383ffff */
[----:B------:R-:W-:Y:S05]  /*7bd0*/  BRA `(.L_x_165) ;  /* 0xfffffff400d07947 */ /* 0x000fea000383ffff */
.L_x_141:
[----:B0-----:R0:W1:Y:S02]  /*7be0*/  SYNCS.PHASECHK.TRANS64.TRYWAIT P0, [R6+URZ], R3 ;  /* 0x00000003060075a7 */ /* 0x001064000800017f */
[----:B-1----:R-:W-:Y:S05]  /*7bf0*/  @!P0 NANOSLEEP.SYNCS 0x989680 ;  /* 0x009896800000895d */ /* 0x002fea0003900000 */
[----:B------:R-:W1:Y:S02]  /*7c00*/  @!P0 SYNCS.PHASECHK.TRANS64 P0, [R6+URZ], R3 ;  /* 0x00000003060085a7 */ /* 0x000e64000800007f */
[----:B-1----:R-:W-:Y:S05]  /*7c10*/  @!P0 BRA `(.L_x_141) ;  /* 0xfffffffc00f08947 */ /* 0x002fea000383ffff */
[----:B------:R-:W-:Y:S05]  /*7c20*/  BRA `(.L_x_166) ;  /* 0xfffffff400e07947 */ /* 0x000fea000383ffff */
.L_x_142:
[----:B0-----:R0:W1:Y:S02]  /*7c30*/  SYNCS.PHASECHK.TRANS64.TRYWAIT P0, [R7+URZ], R4 ;  /* 0x00000004070075a7 */ /* 0x001064000800017f */
[----:B-1----:R-:W-:Y:S05]  /*7c40*/  @!P0 NANOSLEEP.SYNCS 0x989680 ;  /* 0x009896800000895d */ /* 0x002fea0003900000 */
[----:B------:R-:W1:Y:S02]  /*7c50*/  @!P0 SYNCS.PHASECHK.TRANS64 P0, [R7+URZ], R4 ;  /* 0x00000004070085a7 */ /* 0x000e64000800007f */
[----:B-1----:R-:W-:Y:S05]  /*7c60*/  @!P0 BRA `(.L_x_142) ;  /* 0xfffffffc00f08947 */ /* 0x002fea000383ffff */
[----:B------:R-:W-:Y:S05]  /*7c70*/  BRA `(.L_x_167) ;  /* 0xfffffff400f07947 */ /* 0x000fea000383ffff */
.L_x_143:
[----:B0-----:R0:W1:Y:S02]  /*7c80*/  SYNCS.PHASECHK.TRANS64.TRYWAIT P0, [R6+URZ], R3 ;  /* 0x00000003060075a7 */ /* 0x001064000800017f */
[----:B-1----:R-:W-:Y:S05]  /*7c90*/  @!P0 NANOSLEEP.SYNCS 0x989680 ;  /* 0x009896800000895d */ /* 0x002fea0003900000 */
[----:B------:R-:W1:Y:S02]  /*7ca0*/  @!P0 SYNCS.PHASECHK.TRANS64 P0, [R6+URZ], R3 ;  /* 0x00000003060085a7 */ /* 0x000e64000800007f */
[----:B-1----:R-:W-:Y:S05]  /*7cb0*/  @!P0 BRA `(.L_x_143) ;  /* 0xfffffffc00f08947 */ /* 0x002fea000383ffff */
[----:B------:R-:W-:Y:S05]  /*7cc0*/  BRA `(.L_x_168) ;  /* 0xfffffff800007947 */ /* 0x000fea000383ffff */
.L_x_144:
[----:B-1----:R1:W2:Y:S02]  /*7cd0*/  SYNCS.PHASECHK.TRANS64.TRYWAIT P0, [R7+URZ], R4 ;  /* 0x00000004070075a7 */ /* 0x0022a4000800017f */
[----:B--2---:R-:W-:Y:S05]  /*7ce0*/  @!P0 NANOSLEEP.SYNCS 0x989680 ;  /* 0x009896800000895d */ /* 0x004fea0003900000 */
[----:B------:R-:W2:Y:S02]  /*7cf0*/  @!P0 SYNCS.PHASECHK.TRANS64 P0, [R7+URZ], R4 ;  /* 0x00000004070085a7 */ /* 0x000ea4000800007f */
[----:B--2---:R-:W-:Y:S05]  /*7d00*/  @!P0 BRA `(.L_x_144) ;  /* 0xfffffffc00f08947 */ /* 0x004fea000383ffff */
[----:B------:R-:W-:Y:S05]  /*7d10*/  BRA `(.L_x_169) ;  /* 0xfffffff800087947 */ /* 0x000fea000383ffff */
.L_x_170:
[----:B------:R-:W-:-:S00]  /*7d20*/  BRA `(.L_x_170) ;  /* 0xfffffffc00fc7947 */ /* 0x000fc0000383ffff */
[----:B------:R-:W-:-:S00]  /*7d30*/  NOP ;  /* 0x0000000000007918 */ /* 0x000fc00000000000 */
        /* <DEDUP_REMOVED lines=12> */
.L_x_171:


//--------------------- .nv.shared._ZN7cutlass13device_kernelINS_4gemm6kernel13GemmUniversalIN4cute5tupleIJiiiiEEENS1_10collective13CollectiveMmaINS1_37MainloopSm90TmaGmmaWarpSpecializedFP8ILi18ENS5_IJNS4_1CILi4EEESB_NSA_ILi1EEEEEENS1_35KernelTmaWarpSpecializedCooperativeEEENS5_IJNSA_ILi128EEENSA_ILi64EEESH_EEENS_12float_e5m2_tENS5_IJlSC_lEEESJ_SK_NS4_8TiledMMAINS4_8MMA_AtomIJNS4_4SM904GMMA30MMA_64x64x32_F32E5M2E5M2_SS_TNILNSO_7ScaleInE1ELSQ_1EEEEEENS4_6LayoutINS5_IJNSA_ILi2EEESC_SC_EEENS5_IJSC_NSA_ILi0EEESW_EEEEENS5_IJNS4_10UnderscoreESZ_SZ_EEEEENS4_23SM90_TMA_LOAD_MULTICASTENS4_14ComposedLayoutINS4_7SwizzleILi2ELi4ELi3EEENS4_18smem_ptr_flag_bitsILi8EEENST_INS5_IJNSA_ILi8EEESH_EEENS5_IJSH_SC_EEEEEEEvNS4_8identityES12_S1C_vS1D_EENS_8epilogue10collective6detail29Sm90TmaWarpSpecializedAdapterINS1G_15DefaultEpilogueISJ_SK_SK_NS1F_6thread17LinearCombinationISJ_Li1EffLNS1K_9ScaleType4KindE0ELNS_15FloatRoundStyleE2ESJ_EENS1_15EpilogueDefaultEEEEEvvEEEEvNT_6ParamsE --------------------------
	.section	.nv.shared._ZN7cutlass13device_kernelINS_4gemm6kernel13GemmUniversalIN4cute5tupleIJiiiiEEENS1_10collective13CollectiveMmaINS1_37MainloopSm90TmaGmmaWarpSpecializedFP8ILi18ENS5_IJNS4_1CILi4EEESB_NSA_ILi1EEEEEENS1_35KernelTmaWarpSpecializedCooperativeEEENS5_IJNSA_ILi128EEENSA_ILi64EEESH_EEENS_12float_e5m2_tENS5_IJlSC_lEEESJ_SK_NS4_8TiledMMAINS4_8MMA_AtomIJNS4_4SM904GMMA30MMA_64x64x32_F32E5M2E5M2_SS_TNILNSO_7ScaleInE1ELSQ_1EEEEEENS4_6LayoutINS5_IJNSA_ILi2EEESC_SC_EEENS5_IJSC_NSA_ILi0EEESW_EEEEENS5_IJNS4_10UnderscoreESZ_SZ_EEEEENS4_23SM90_TMA_LOAD_MULTICASTENS4_14ComposedLayoutINS4_7SwizzleILi2ELi4ELi3EEENS4_18smem_ptr_flag_bitsILi8EEENST_INS5_IJNSA_ILi8EEESH_EEENS5_IJSH_SC_EEEEEEEvNS4_8identityES12_S1C_vS1D_EENS_8epilogue10collective6detail29Sm90TmaWarpSpecializedAdapterINS1G_15DefaultEpilogueISJ_SK_SK_NS1F_6thread17LinearCombinationISJ_Li1EffLNS1K_9ScaleType4KindE0ELNS_15FloatRoundStyleE2ESJ_EENS1_15EpilogueDefaultEEEEEvvEEEEvNT_6ParamsE,"aw",@nobits
	.sectionflags	@""
	.align	16
	.zero		1024


//--------------------- .nv.shared.reserved.0     --------------------------
	.section	.nv.shared.reserved.0,"aw",@nobits
	.weak		__nv_reservedSMEM_offset_0_alias
	.size		__nv_reservedSMEM_offset_0_alias, 0, 0
	.other		__nv_reservedSMEM_offset_0_alias,@"STO_CUDA_RESERVED_SHARED STV_DEFAULT"
__nv_reservedSMEM_offset_0_alias:
	.zero		0


//--------------------- .nv.global                --------------------------
	.section	.nv.global,"aw",@nobits
.nv.global:
	.type		_ZN40_INTERNAL_7e6cf52d_4_k_cu_6377212f_292534cute1_E,@object
	.size		_ZN40_INTERNAL_7e6cf52d_4_k_cu_6377212f_292534cute1_E,(_ZN40_INTERNAL_7e6cf52d_4_k_cu_6377212f_292534cuda3std3__45__cpo6cbeginE - _ZN40_INTERNAL_7e6cf52d_4_k_cu_6377212f_292534cute1_E)
_ZN40_INTERNAL_7e6cf52d_4_k_cu_6377212f_292534cute1_E:
	.zero		1
	.type		_ZN40_INTERNAL_7e6cf52d_4_k_cu_6377212f_292534cuda3std3__45__cpo6cbeginE,@object
	.size		_ZN40_INTERNAL_7e6cf52d_4_k_cu_6377212f_292534cuda3std3__45__cpo6cbeginE,(_ZN40_INTERNAL_7e6cf52d_4_k_cu_6377212f_292534cuda3std3__48in_placeE - _ZN40_INTERNAL_7e6cf52d_4_k_cu_6377212f_292534cuda3std3__45__cpo6cbeginE)
_ZN40_INTERNAL_7e6cf52d_4_k_cu_6377212f_292534cuda3std3__45__cpo6cbeginE:
	.zero		1
	.type		_ZN40_INTERNAL_7e6cf52d_4_k_cu_6377212f_292534cuda3std3__48in_placeE,@object
	.size		_ZN40_INTERNAL_7e6cf52d_4_k_cu_6377212f_292534cuda3std3__48in_placeE,(_ZN40_INTERNAL_7e6cf52d_4_k_cu_6377212f_292534cuda3std6ranges3__45__cpo9iter_moveE - _ZN40_INTERNAL_7e6cf52d_4_k_cu_6377212f_292534cuda3std3__48in_placeE)
_ZN40_INTERNAL_7e6cf52d_4_k_cu_6377212f_292534cuda3std3__48in_placeE:
	.zero		1
	.type		_ZN40_INTERNAL_7e6cf52d_4_k_cu_6377212f_292534cuda3std6ranges3__45__cpo9iter_moveE,@object
	.size		_ZN40_INTERNAL_7e6cf52d_4_k_cu_6377212f_292534cuda3std6ranges3__45__cpo9iter_moveE,(_ZN40_INTERNAL_7e6cf52d_4_k_cu_6377212f_292534cuda3std3__45__cpo5beginE - _ZN40_INTERNAL_7e6cf52d_4_k_cu_6377212f_292534cuda3std6ranges3__45__cpo9iter_moveE)
_ZN40_INTERNAL_7e6cf52d_4_k_cu_6377212f_292534cuda3std6ranges3__45__cpo9iter_moveE:
	.zero		1
	.type		_ZN40_INTERNAL_7e6cf52d_4_k_cu_6377212f_292534cuda3std3__45__cpo5beginE,@object
	.size		_ZN40_INTERNAL_7e6cf52d_4_k_cu_6377212f_292534cuda3std3__45__cpo5beginE,(_ZN40_INTERNAL_7e6cf52d_4_k_cu_6377212f_292534cuda3std3__442_GLOBAL__N__7e6cf52d_4_k_cu_6377212f_292536ignoreE - _ZN40_INTERNAL_7e6cf52d_4_k_cu_6377212f_292534cuda3std3__45__cpo5beginE)
_ZN40_INTERNAL_7e6cf52d_4_k_cu_6377212f_292534cuda3std3__45__cpo5beginE:
	.zero		1
	.type		_ZN40_INTERNAL_7e6cf52d_4_k_cu_6377212f_292534cuda3std3__442_GLOBAL__N__7e6cf52d_4_k_cu_6377212f_292536ignoreE,@object
	.size		_ZN40_INTERNAL_7e6cf52d_4_k_cu_6377212f_292534cuda3std3__442_GLOBAL__N__7e6cf52d_4_k_cu_6377212f_292536ignoreE,(_ZN40_INTERNAL_7e6cf52d_4_k_cu_6377212f_292534cute7productE - _ZN40_INTERNAL_7e6cf52d_4_k_cu_6377212f_292534cuda3std3__442_GLOBAL__N__7e6cf52d_4_k_cu_6377212f_292536ignoreE)
_ZN40_INTERNAL_7e6cf52d_4_k_cu_6377212f_292534cuda3std3__442_GLOBAL__N__7e6cf52d_4_k_cu_6377212f_292536ignoreE:
	.zero		1
	.type		_ZN40_INTERNAL_7e6cf52d_4_k_cu_6377212f_292534cute7productE,@object
	.size		_ZN40_INTERNAL_7e6cf52d_4_k_cu_6377212f_292534cute7productE,(_ZN40_INTERNAL_7e6cf52d_4_k_cu_6377212f_292534cuda3std3__45__cpo3endE - _ZN40_INTERNAL_7e6cf52d_4_k_cu_6377212f_292534cute7productE)
_ZN40_INTERNAL_7e6cf52d_4_k_cu_6377212f_292534cute7productE:
	.zero		1
	.type		_ZN40_INTERNAL_7e6cf52d_4_k_cu_6377212f_292534cuda3std3__45__cpo3endE,@object
	.size		_ZN40_INTERNAL_7e6cf52d_4_k_cu_6377212f_292534cuda3std3__45__cpo3endE,(_ZN40_INTERNAL_7e6cf52d_4_k_cu_6377212f_292534cuda3std3__419piecewise_constructE - _ZN40_INTERNAL_7e6cf52d_4_k_cu_6377212f_292534cuda3std3__45__cpo3endE)
_ZN40_INTERNAL_7e6cf52d_4_k_cu_6377212f_292534cuda3std3__45__cpo3endE:
	.zero		1
	.type		_ZN40_INTERNAL_7e6cf52d_4_k_cu_6377212f_292534cuda3std3__419piecewise_constructE,@object
	.size		_ZN40_INTERNAL_7e6cf52d_4_k_cu_6377212f_292534cuda3std3__419piecewise_constructE,(_ZN40_INTERNAL_7e6cf52d_4_k_cu_6377212f_292534cuda3std3__45__cpo4cendE - _ZN40_INTERNAL_7e6cf52d_4_k_cu_6377212f_292534cuda3std3__419piecewise_constructE)
_ZN40_INTERNAL_7e6cf52d_4_k_cu_6377212f_292534cuda3std3__419piecewise_constructE:
	.zero		1
	.type		_ZN40_INTERNAL_7e6cf52d_4_k_cu_6377212f_292534cuda3std3__45__cpo4cendE,@object
	.size		_ZN40_INTERNAL_7e6cf52d_4_k_cu_6377212f_292534cuda3std3__45__cpo4cendE,(_ZN40_INTERNAL_7e6cf52d_4_k_cu_6377212f_292534cuda3std6ranges3__45__cpo4swapE - _ZN40_INTERNAL_7e6cf52d_4_k_cu_6377212f_292534cuda3std3__45__cpo4cendE)
_ZN40_INTERNAL_7e6cf52d_4_k_cu_6377212f_292534cuda3std3__45__cpo4cendE:
	.zero		1
	.type		_ZN40_INTERNAL_7e6cf52d_4_k_cu_6377212f_292534cuda3std6ranges3__45__cpo4swapE,@object
	.size		_ZN40_INTERNAL_7e6cf52d_4_k_cu_6377212f_292534cuda3std6ranges3__45__cpo4swapE,(.L_7 - _ZN40_INTERNAL_7e6cf52d_4_k_cu_6377212f_292534cuda3std6ranges3__45__cpo4swapE)
_ZN40_INTERNAL_7e6cf52d_4_k_cu_6377212f_292534cuda3std6ranges3__45__cpo4swapE:
	.zero		1
.L_7:


//--------------------- .nv.constant0._ZN7cutlass13device_kernelINS_4gemm6kernel13GemmUniversalIN4cute5tupleIJiiiiEEENS1_10collective13CollectiveMmaINS1_37MainloopSm90TmaGmmaWarpSpecializedFP8ILi18ENS5_IJNS4_1CILi4EEESB_NSA_ILi1EEEEEENS1_35KernelTmaWarpSpecializedCooperativeEEENS5_IJNSA_ILi128EEENSA_ILi64EEESH_EEENS_12float_e5m2_tENS5_IJlSC_lEEESJ_SK_NS4_8TiledMMAINS4_8MMA_AtomIJNS4_4SM904GMMA30MMA_64x64x32_F32E5M2E5M2_SS_TNILNSO_7ScaleInE1ELSQ_1EEEEEENS4_6LayoutINS5_IJNSA_ILi2EEESC_SC_EEENS5_IJSC_NSA_ILi0EEESW_EEEEENS5_IJNS4_10UnderscoreESZ_SZ_EEEEENS4_23SM90_TMA_LOAD_MULTICASTENS4_14ComposedLayoutINS4_7SwizzleILi2ELi4ELi3EEENS4_18smem_ptr_flag_bitsILi8EEENST_INS5_IJNSA_ILi8EEESH_EEENS5_IJSH_SC_EEEEEEEvNS4_8identityES12_S1C_vS1D_EENS_8epilogue10collective6detail29Sm90TmaWarpSpecializedAdapterINS1G_15DefaultEpilogueISJ_SK_SK_NS1F_6thread17LinearCombinationISJ_Li1EffLNS1K_9ScaleType4KindE0ELNS_15FloatRoundStyleE2ESJ_EENS1_15EpilogueDefaultEEEEEvvEEEEvNT_6ParamsE --------------------------
	.section	.nv.constant0._ZN7cutlass13device_kernelINS_4gemm6kernel13GemmUniversalIN4cute5tupleIJiiiiEEENS1_10collective13CollectiveMmaINS1_37MainloopSm90TmaGmmaWarpSpecializedFP8ILi18ENS5_IJNS4_1CILi4EEESB_NSA_ILi1EEEEEENS1_35KernelTmaWarpSpecializedCooperativeEEENS5_IJNSA_ILi128EEENSA_ILi64EEESH_EEENS_12float_e5m2_tENS5_IJlSC_lEEESJ_SK_NS4_8TiledMMAINS4_8MMA_AtomIJNS4_4SM904GMMA30MMA_64x64x32_F32E5M2E5M2_SS_TNILNSO_7ScaleInE1ELSQ_1EEEEEENS4_6LayoutINS5_IJNSA_ILi2EEESC_SC_EEENS5_IJSC_NSA_ILi0EEESW_EEEEENS5_IJNS4_10UnderscoreESZ_SZ_EEEEENS4_23SM90_TMA_LOAD_MULTICASTENS4_14ComposedLayoutINS4_7SwizzleILi2ELi4ELi3EEENS4_18smem_ptr_flag_bitsILi8EEENST_INS5_IJNSA_ILi8EEESH_EEENS5_IJSH_SC_EEEEEEEvNS4_8identityES12_S1C_vS1D_EENS_8epilogue10collective6detail29Sm90TmaWarpSpecializedAdapterINS1G_15DefaultEpilogueISJ_SK_SK_NS1F_6thread17LinearCombinationISJ_Li1EffLNS1K_9ScaleType4KindE0ELNS_15FloatRoundStyleE2ESJ_EENS1_15EpilogueDefaultEEEEEvvEEEEvNT_6ParamsE,"a",@progbits
	.sectionflags	@""
	.align	4
.nv.constant0._ZN7cutlass13device_kernelINS_4gemm6kernel13GemmUniversalIN4cute5tupleIJiiiiEEENS1_10collective13CollectiveMmaINS1_37MainloopSm90TmaGmmaWarpSpecializedFP8ILi18ENS5_IJNS4_1CILi4EEESB_NSA_ILi1EEEEEENS1_35KernelTmaWarpSpecializedCooperativeEEENS5_IJNSA_ILi128EEENSA_ILi64EEESH_EEENS_12float_e5m2_tENS5_IJlSC_lEEESJ_SK_NS4_8TiledMMAINS4_8MMA_AtomIJNS4_4SM904GMMA30MMA_64x64x32_F32E5M2E5M2_SS_TNILNSO_7ScaleInE1ELSQ_1EEEEEENS4_6LayoutINS5_IJNSA_ILi2EEESC_SC_EEENS5_IJSC_NSA_ILi0EEESW_EEEEENS5_IJNS4_10UnderscoreESZ_SZ_EEEEENS4_23SM90_TMA_LOAD_MULTICASTENS4_14ComposedLayoutINS4_7SwizzleILi2ELi4ELi3EEENS4_18smem_ptr_flag_bitsILi8EEENST_INS5_IJNSA_ILi8EEESH_EEENS5_IJSH_SC_EEEEEEEvNS4_8identityES12_S1C_vS1D_EENS_8epilogue10collective6detail29Sm90TmaWarpSpecializedAdapterINS1G_15DefaultEpilogueISJ_SK_SK_NS1F_6thread17LinearCombinationISJ_Li1EffLNS1K_9ScaleType4KindE0ELNS_15FloatRoundStyleE2ESJ_EENS1_15EpilogueDefaultEEEEEvvEEEEvNT_6ParamsE:
	.zero		1664


//--------------------- SYMBOLS --------------------------

	.type		.nv.reservedSmem.offset0,@object
	.size		.nv.reservedSmem.offset0,0x4
